//
// Generated by NVIDIA NVVM Compiler
//
// Compiler Build ID: CL-36424714
// Cuda compilation tools, release 13.0, V13.0.88
// Based on NVVM 20.0.0
//

.version 9.0
.target sm_100
.address_size 64

	// .globl	_Z23matrix_transpose_kernelPfS_ii
// _ZZ14perFeatureMeanPfS_iiE10blockCache has been demoted
// _ZZ18perFeatureVariancePfS_S_iiE10blockCache has been demoted
.extern .shared .align 16 .b8 cache[];

.visible .entry _Z23matrix_transpose_kernelPfS_ii(
	.param .u64 .ptr .align 1 _Z23matrix_transpose_kernelPfS_ii_param_0,
	.param .u64 .ptr .align 1 _Z23matrix_transpose_kernelPfS_ii_param_1,
	.param .u32 _Z23matrix_transpose_kernelPfS_ii_param_2,
	.param .u32 _Z23matrix_transpose_kernelPfS_ii_param_3
)
{
	.reg .pred 	%p<4>;
	.reg .b32 	%r<15>;
	.reg .b32 	%f<2>;
	.reg .b64 	%rd<9>;

	ld.param.u64 	%rd1, [_Z23matrix_transpose_kernelPfS_ii_param_0];
	ld.param.u64 	%rd2, [_Z23matrix_transpose_kernelPfS_ii_param_1];
	ld.param.u32 	%r5, [_Z23matrix_transpose_kernelPfS_ii_param_2];
	ld.param.u32 	%r4, [_Z23matrix_transpose_kernelPfS_ii_param_3];
	mov.u32 	%r6, %tid.x;
	mov.u32 	%r7, %ctaid.x;
	mov.u32 	%r8, %ntid.x;
	mad.lo.s32 	%r1, %r7, %r8, %r6;
	mov.u32 	%r9, %tid.y;
	mov.u32 	%r10, %ctaid.y;
	mov.u32 	%r11, %ntid.y;
	mad.lo.s32 	%r12, %r10, %r11, %r9;
	setp.ge.s32 	%p1, %r1, %r4;
	setp.ge.s32 	%p2, %r12, %r5;
	or.pred  	%p3, %p1, %p2;
	@%p3 bra 	$L__BB0_2;
	cvta.to.global.u64 	%rd3, %rd1;
	cvta.to.global.u64 	%rd4, %rd2;
	mad.lo.s32 	%r13, %r4, %r12, %r1;
	mul.wide.s32 	%rd5, %r13, 4;
	add.s64 	%rd6, %rd3, %rd5;
	ld.global.f32 	%f1, [%rd6];
	mad.lo.s32 	%r14, %r5, %r1, %r12;
	mul.wide.s32 	%rd7, %r14, 4;
	add.s64 	%rd8, %rd4, %rd7;
	st.global.f32 	[%rd8], %f1;
$L__BB0_2:
	ret;

}
	// .globl	_Z14perFeatureMeanPfS_ii
.visible .entry _Z14perFeatureMeanPfS_ii(
	.param .u64 .ptr .align 1 _Z14perFeatureMeanPfS_ii_param_0,
	.param .u64 .ptr .align 1 _Z14perFeatureMeanPfS_ii_param_1,
	.param .u32 _Z14perFeatureMeanPfS_ii_param_2,
	.param .u32 _Z14perFeatureMeanPfS_ii_param_3
)
{
	.reg .pred 	%p<9>;
	.reg .b32 	%r<34>;
	.reg .b32 	%f<15>;
	.reg .b64 	%rd<9>;
	// demoted variable
	.shared .align 4 .b8 _ZZ14perFeatureMeanPfS_iiE10blockCache[1024];
	ld.param.u64 	%rd2, [_Z14perFeatureMeanPfS_ii_param_0];
	ld.param.u64 	%rd3, [_Z14perFeatureMeanPfS_ii_param_1];
	ld.param.u32 	%r15, [_Z14perFeatureMeanPfS_ii_param_2];
	mov.u32 	%r1, %tid.x;
	setp.ge.s32 	%p1, %r1, %r15;
	@%p1 bra 	$L__BB1_3;
	mov.u32 	%r16, %ctaid.x;
	mul.lo.s32 	%r2, %r15, %r16;
	mov.u32 	%r3, %ntid.x;
	cvta.to.global.u64 	%rd1, %rd2;
	mov.u32 	%r19, cache;
	mov.u32 	%r30, %r1;
$L__BB1_2:
	add.s32 	%r17, %r30, %r2;
	mul.wide.s32 	%rd4, %r17, 4;
	add.s64 	%rd5, %rd1, %rd4;
	ld.global.f32 	%f3, [%rd5];
	shl.b32 	%r18, %r30, 2;
	add.s32 	%r20, %r19, %r18;
	st.shared.f32 	[%r20], %f3;
	add.s32 	%r30, %r30, %r3;
	setp.lt.s32 	%p2, %r30, %r15;
	@%p2 bra 	$L__BB1_2;
$L__BB1_3:
	setp.ge.s32 	%p3, %r1, %r15;
	bar.sync 	0;
	mov.f32 	%f14, 0f00000000;
	@%p3 bra 	$L__BB1_7;
	mov.b32 	%r32, 0;
	mov.u32 	%r6, %ntid.x;
	mov.u32 	%r23, cache;
	mov.u32 	%r31, %r1;
$L__BB1_5:
	shl.b32 	%r22, %r31, 2;
	add.s32 	%r24, %r23, %r22;
	ld.shared.f32 	%f5, [%r24];
	cvt.rn.f32.s32 	%f6, %r32;
	add.f32 	%f7, %f5, %f6;
	cvt.rzi.s32.f32 	%r32, %f7;
	add.s32 	%r31, %r31, %r6;
	setp.lt.s32 	%p4, %r31, %r15;
	@%p4 bra 	$L__BB1_5;
	cvt.rn.f32.s32 	%f14, %r32;
$L__BB1_7:
	bar.sync 	0;
	shl.b32 	%r25, %r1, 2;
	mov.u32 	%r26, _ZZ14perFeatureMeanPfS_iiE10blockCache;
	add.s32 	%r11, %r26, %r25;
	st.shared.f32 	[%r11], %f14;
	bar.sync 	0;
	mov.u32 	%r33, %ntid.x;
	setp.lt.u32 	%p5, %r33, 2;
	@%p5 bra 	$L__BB1_11;
$L__BB1_8:
	shr.u32 	%r14, %r33, 1;
	setp.ge.u32 	%p6, %r1, %r14;
	@%p6 bra 	$L__BB1_10;
	shl.b32 	%r27, %r14, 2;
	add.s32 	%r28, %r11, %r27;
	ld.shared.f32 	%f8, [%r28];
	ld.shared.f32 	%f9, [%r11];
	add.f32 	%f10, %f8, %f9;
	st.shared.f32 	[%r11], %f10;
$L__BB1_10:
	bar.sync 	0;
	setp.gt.u32 	%p7, %r33, 3;
	mov.u32 	%r33, %r14;
	@%p7 bra 	$L__BB1_8;
$L__BB1_11:
	setp.ne.s32 	%p8, %r1, 0;
	@%p8 bra 	$L__BB1_13;
	ld.shared.f32 	%f11, [_ZZ14perFeatureMeanPfS_iiE10blockCache];
	cvt.rn.f32.s32 	%f12, %r15;
	div.rn.f32 	%f13, %f11, %f12;
	mov.u32 	%r29, %ctaid.x;
	cvta.to.global.u64 	%rd6, %rd3;
	mul.wide.u32 	%rd7, %r29, 4;
	add.s64 	%rd8, %rd6, %rd7;
	st.global.f32 	[%rd8], %f13;
$L__BB1_13:
	ret;

}
	// .globl	_Z18perFeatureVariancePfS_S_ii
.visible .entry _Z18perFeatureVariancePfS_S_ii(
	.param .u64 .ptr .align 1 _Z18perFeatureVariancePfS_S_ii_param_0,
	.param .u64 .ptr .align 1 _Z18perFeatureVariancePfS_S_ii_param_1,
	.param .u64 .ptr .align 1 _Z18perFeatureVariancePfS_S_ii_param_2,
	.param .u32 _Z18perFeatureVariancePfS_S_ii_param_3,
	.param .u32 _Z18perFeatureVariancePfS_S_ii_param_4
)
{
	.reg .pred 	%p<9>;
	.reg .b32 	%r<34>;
	.reg .b32 	%f<18>;
	.reg .b64 	%rd<13>;
	// demoted variable
	.shared .align 4 .b8 _ZZ18perFeatureVariancePfS_S_iiE10blockCache[1024];
	ld.param.u64 	%rd2, [_Z18perFeatureVariancePfS_S_ii_param_0];
	ld.param.u64 	%rd3, [_Z18perFeatureVariancePfS_S_ii_param_1];
	ld.param.u64 	%rd4, [_Z18perFeatureVariancePfS_S_ii_param_2];
	ld.param.u32 	%r15, [_Z18perFeatureVariancePfS_S_ii_param_3];
	mov.u32 	%r1, %tid.x;
	setp.ge.s32 	%p1, %r1, %r15;
	@%p1 bra 	$L__BB2_3;
	cvta.to.global.u64 	%rd5, %rd3;
	mov.u32 	%r16, %ctaid.x;
	mul.lo.s32 	%r2, %r15, %r16;
	mul.wide.u32 	%rd6, %r16, 4;
	add.s64 	%rd7, %rd5, %rd6;
	ld.global.f32 	%f1, [%rd7];
	mov.u32 	%r3, %ntid.x;
	cvta.to.global.u64 	%rd1, %rd2;
	mov.u32 	%r19, cache;
	mov.u32 	%r30, %r1;
$L__BB2_2:
	add.s32 	%r17, %r30, %r2;
	mul.wide.s32 	%rd8, %r17, 4;
	add.s64 	%rd9, %rd1, %rd8;
	ld.global.f32 	%f4, [%rd9];
	sub.f32 	%f5, %f4, %f1;
	mul.f32 	%f6, %f5, %f5;
	shl.b32 	%r18, %r30, 2;
	add.s32 	%r20, %r19, %r18;
	st.shared.f32 	[%r20], %f6;
	add.s32 	%r30, %r30, %r3;
	setp.lt.s32 	%p2, %r30, %r15;
	@%p2 bra 	$L__BB2_2;
$L__BB2_3:
	setp.ge.s32 	%p3, %r1, %r15;
	bar.sync 	0;
	mov.f32 	%f17, 0f00000000;
	@%p3 bra 	$L__BB2_7;
	mov.b32 	%r32, 0;
	mov.u32 	%r6, %ntid.x;
	mov.u32 	%r23, cache;
	mov.u32 	%r31, %r1;
$L__BB2_5:
	shl.b32 	%r22, %r31, 2;
	add.s32 	%r24, %r23, %r22;
	ld.shared.f32 	%f8, [%r24];
	cvt.rn.f32.s32 	%f9, %r32;
	add.f32 	%f10, %f8, %f9;
	cvt.rzi.s32.f32 	%r32, %f10;
	add.s32 	%r31, %r31, %r6;
	setp.lt.s32 	%p4, %r31, %r15;
	@%p4 bra 	$L__BB2_5;
	cvt.rn.f32.s32 	%f17, %r32;
$L__BB2_7:
	bar.sync 	0;
	shl.b32 	%r25, %r1, 2;
	mov.u32 	%r26, _ZZ18perFeatureVariancePfS_S_iiE10blockCache;
	add.s32 	%r11, %r26, %r25;
	st.shared.f32 	[%r11], %f17;
	bar.sync 	0;
	mov.u32 	%r33, %ntid.x;
	setp.lt.u32 	%p5, %r33, 2;
	@%p5 bra 	$L__BB2_11;
$L__BB2_8:
	shr.u32 	%r14, %r33, 1;
	setp.ge.u32 	%p6, %r1, %r14;
	@%p6 bra 	$L__BB2_10;
	shl.b32 	%r27, %r14, 2;
	add.s32 	%r28, %r11, %r27;
	ld.shared.f32 	%f11, [%r28];
	ld.shared.f32 	%f12, [%r11];
	add.f32 	%f13, %f11, %f12;
	st.shared.f32 	[%r11], %f13;
$L__BB2_10:
	bar.sync 	0;
	setp.gt.u32 	%p7, %r33, 3;
	mov.u32 	%r33, %r14;
	@%p7 bra 	$L__BB2_8;
$L__BB2_11:
	setp.ne.s32 	%p8, %r1, 0;
	@%p8 bra 	$L__BB2_13;
	ld.shared.f32 	%f14, [_ZZ18perFeatureVariancePfS_S_iiE10blockCache];
	cvt.rn.f32.s32 	%f15, %r15;
	div.rn.f32 	%f16, %f14, %f15;
	mov.u32 	%r29, %ctaid.x;
	cvta.to.global.u64 	%rd10, %rd4;
	mul.wide.u32 	%rd11, %r29, 4;
	add.s64 	%rd12, %rd10, %rd11;
	st.global.f32 	[%rd12], %f16;
$L__BB2_13:
	ret;

}
	// .globl	_Z21normalizedFinalOutputPfS_S_S_iiS_S_f
.visible .entry _Z21normalizedFinalOutputPfS_S_S_iiS_S_f(
	.param .u64 .ptr .align 1 _Z21normalizedFinalOutputPfS_S_S_iiS_S_f_param_0,
	.param .u64 .ptr .align 1 _Z21normalizedFinalOutputPfS_S_S_iiS_S_f_param_1,
	.param .u64 .ptr .align 1 _Z21normalizedFinalOutputPfS_S_S_iiS_S_f_param_2,
	.param .u64 .ptr .align 1 _Z21normalizedFinalOutputPfS_S_S_iiS_S_f_param_3,
	.param .u32 _Z21normalizedFinalOutputPfS_S_S_iiS_S_f_param_4,
	.param .u32 _Z21normalizedFinalOutputPfS_S_S_iiS_S_f_param_5,
	.param .u64 .ptr .align 1 _Z21normalizedFinalOutputPfS_S_S_iiS_S_f_param_6,
	.param .u64 .ptr .align 1 _Z21normalizedFinalOutputPfS_S_S_iiS_S_f_param_7,
	.param .f32 _Z21normalizedFinalOutputPfS_S_S_iiS_S_f_param_8
)
{
	.reg .pred 	%p<2>;
	.reg .b32 	%r<5>;
	.reg .b32 	%f<12>;
	.reg .b64 	%rd<21>;

	ld.param.u64 	%rd1, [_Z21normalizedFinalOutputPfS_S_S_iiS_S_f_param_0];
	ld.param.u64 	%rd2, [_Z21normalizedFinalOutputPfS_S_S_iiS_S_f_param_1];
	ld.param.u64 	%rd3, [_Z21normalizedFinalOutputPfS_S_S_iiS_S_f_param_2];
	ld.param.u64 	%rd4, [_Z21normalizedFinalOutputPfS_S_S_iiS_S_f_param_3];
	ld.param.u32 	%r2, [_Z21normalizedFinalOutputPfS_S_S_iiS_S_f_param_5];
	ld.param.u64 	%rd5, [_Z21normalizedFinalOutputPfS_S_S_iiS_S_f_param_6];
	ld.param.u64 	%rd6, [_Z21normalizedFinalOutputPfS_S_S_iiS_S_f_param_7];
	ld.param.f32 	%f1, [_Z21normalizedFinalOutputPfS_S_S_iiS_S_f_param_8];
	mov.u32 	%r1, %tid.x;
	setp.ge.u32 	%p1, %r1, %r2;
	@%p1 bra 	$L__BB3_2;
	cvta.to.global.u64 	%rd7, %rd1;
	cvta.to.global.u64 	%rd8, %rd2;
	cvta.to.global.u64 	%rd9, %rd3;
	cvta.to.global.u64 	%rd10, %rd5;
	cvta.to.global.u64 	%rd11, %rd6;
	cvta.to.global.u64 	%rd12, %rd4;
	mov.u32 	%r3, %ctaid.x;
	mad.lo.s32 	%r4, %r2, %r3, %r1;
	mul.wide.u32 	%rd13, %r4, 4;
	add.s64 	%rd14, %rd7, %rd13;
	ld.global.f32 	%f2, [%rd14];
	mul.wide.u32 	%rd15, %r1, 4;
	add.s64 	%rd16, %rd8, %rd15;
	ld.global.f32 	%f3, [%rd16];
	sub.f32 	%f4, %f2, %f3;
	add.s64 	%rd17, %rd9, %rd15;
	ld.global.f32 	%f5, [%rd17];
	add.f32 	%f6, %f1, %f5;
	rsqrt.approx.f32 	%f7, %f6;
	mul.f32 	%f8, %f4, %f7;
	add.s64 	%rd18, %rd10, %rd15;
	ld.global.f32 	%f9, [%rd18];
	add.s64 	%rd19, %rd11, %rd15;
	ld.global.f32 	%f10, [%rd19];
	fma.rn.f32 	%f11, %f9, %f8, %f10;
	add.s64 	%rd20, %rd12, %rd13;
	st.global.f32 	[%rd20], %f11;
$L__BB3_2:
	ret;

}


// ===== COMPILED SASS (sm_100) =====

	.target	sm_100

	.elftype	@"ET_EXEC"


//--------------------- .note.nv.tkinfo           --------------------------
	.section	.note.nv.tkinfo,"",@"SHT_NOTE"
	.sectionflags	@"SHF_NOTE_NV_TKINFO"
	.tkinfo
        /*0018*/ 	.word	0x00000002
        /*0030*/ 	.string	""
        /*0030*/ 	.string	"ptxas"
        /*0030*/ 	.string	"Cuda compilation tools, release 13.0, V13.0.88"
        /*0030*/ 	.string	"Build cuda_13.0.r13.0/compiler.36424714_0"
        /*0030*/ 	.string	"-arch sm_100 -m 64 "



//--------------------- .note.nv.cuinfo           --------------------------
	.section	.note.nv.cuinfo,"",@"SHT_NOTE"
	.sectionflags	@"SHF_NOTE_NV_CUINFO"
        /*0018*/ 	.short	0x0002
        /*001a*/ 	.short	0x0064
        /*001c*/ 	.short	0x0082
	.zero		2


//--------------------- .nv.info                  --------------------------
	.section	.nv.info,"",@"SHT_CUDA_INFO"
	.align	4


	//----- nvinfo : EIATTR_REGCOUNT
	.align		4
        /*0000*/ 	.byte	0x04, 0x2f
        /*0002*/ 	.short	(.L_1 - .L_0)
	.align		4
.L_0:
        /*0004*/ 	.word	index@(_Z23matrix_transpose_kernelPfS_ii)
        /*0008*/ 	.word	0x0000000a


	//----- nvinfo : EIATTR_FRAME_SIZE
	.align		4
.L_1:
        /*000c*/ 	.byte	0x04, 0x11
        /*000e*/ 	.short	(.L_3 - .L_2)
	.align		4
.L_2:
        /*0010*/ 	.word	index@(_Z23matrix_transpose_kernelPfS_ii)
        /*0014*/ 	.word	0x00000000


	//----- nvinfo : EIATTR_REGCOUNT
	.align		4
.L_3:
        /*0018*/ 	.byte	0x04, 0x2f
        /*001a*/ 	.short	(.L_5 - .L_4)
	.align		4
.L_4:
        /*001c*/ 	.word	index@(_Z14perFeatureMeanPfS_ii)
        /*0020*/ 	.word	0x0000000e


	//----- nvinfo : EIATTR_FRAME_SIZE
	.align		4
.L_5:
        /*0024*/ 	.byte	0x04, 0x11
        /*0026*/ 	.short	(.L_7 - .L_6)
	.align		4
.L_6:
        /*0028*/ 	.word	index@($__internal_1_$__cuda_sm3x_div_rn_noftz_f32_slowpath)
        /*002c*/ 	.word	0x00000000


	//----- nvinfo : EIATTR_FRAME_SIZE
	.align		4
.L_7:
        /*0030*/ 	.byte	0x04, 0x11
        /*0032*/ 	.short	(.L_9 - .L_8)
	.align		4
.L_8:
        /*0034*/ 	.word	index@(_Z14perFeatureMeanPfS_ii)
        /*0038*/ 	.word	0x00000000


	//----- nvinfo : EIATTR_REGCOUNT
	.align		4
.L_9:
        /*003c*/ 	.byte	0x04, 0x2f
        /*003e*/ 	.short	(.L_11 - .L_10)
	.align		4
.L_10:
        /*0040*/ 	.word	index@(_Z18perFeatureVariancePfS_S_ii)
        /*0044*/ 	.word	0x00000010


	//----- nvinfo : EIATTR_FRAME_SIZE
	.align		4
.L_11:
        /*0048*/ 	.byte	0x04, 0x11
        /*004a*/ 	.short	(.L_13 - .L_12)
	.align		4
.L_12:
        /*004c*/ 	.word	index@($__internal_0_$__cuda_sm3x_div_rn_noftz_f32_slowpath)
        /*0050*/ 	.word	0x00000000


	//----- nvinfo : EIATTR_FRAME_SIZE
	.align		4
.L_13:
        /*0054*/ 	.byte	0x04, 0x11
        /*0056*/ 	.short	(.L_15 - .L_14)
	.align		4
.L_14:
        /*0058*/ 	.word	index@(_Z18perFeatureVariancePfS_S_ii)
        /*005c*/ 	.word	0x00000000


	//----- nvinfo : EIATTR_REGCOUNT
	.align		4
.L_15:
        /*0060*/ 	.byte	0x04, 0x2f
        /*0062*/ 	.short	(.L_17 - .L_16)
	.align		4
.L_16:
        /*0064*/ 	.word	index@(_Z21normalizedFinalOutputPfS_S_S_iiS_S_f)
        /*0068*/ 	.word	0x00000012


	//----- nvinfo : EIATTR_FRAME_SIZE
	.align		4
.L_17:
        /*006c*/ 	.byte	0x04, 0x11
        /*006e*/ 	.short	(.L_19 - .L_18)
	.align		4
.L_18:
        /*0070*/ 	.word	index@(_Z21normalizedFinalOutputPfS_S_S_iiS_S_f)
        /*0074*/ 	.word	0x00000000


	//----- nvinfo : EIATTR_MIN_STACK_SIZE
	.align		4
.L_19:
        /*0078*/ 	.byte	0x04, 0x12
        /*007a*/ 	.short	(.L_21 - .L_20)
	.align		4
.L_20:
        /*007c*/ 	.word	index@(_Z21normalizedFinalOutputPfS_S_S_iiS_S_f)
        /*0080*/ 	.word	0x00000000


	//----- nvinfo : EIATTR_MIN_STACK_SIZE
	.align		4
.L_21:
        /*0084*/ 	.byte	0x04, 0x12
        /*0086*/ 	.short	(.L_23 - .L_22)
	.align		4
.L_22:
        /*0088*/ 	.word	index@(_Z18perFeatureVariancePfS_S_ii)
        /*008c*/ 	.word	0x00000000


	//----- nvinfo : EIATTR_MIN_STACK_SIZE
	.align		4
.L_23:
        /*0090*/ 	.byte	0x04, 0x12
        /*0092*/ 	.short	(.L_25 - .L_24)
	.align		4
.L_24:
        /*0094*/ 	.word	index@(_Z14perFeatureMeanPfS_ii)
        /*0098*/ 	.word	0x00000000


	//----- nvinfo : EIATTR_MIN_STACK_SIZE
	.align		4
.L_25:
        /*009c*/ 	.byte	0x04, 0x12
        /*009e*/ 	.short	(.L_27 - .L_26)
	.align		4
.L_26:
        /*00a0*/ 	.word	index@(_Z23matrix_transpose_kernelPfS_ii)
        /*00a4*/ 	.word	0x00000000
.L_27:


//--------------------- .nv.compat                --------------------------
	.section	.nv.compat,"",@"SHT_CUDA_COMPAT_INFO"
	.align	4
        /*0000*/ 	.byte	0x02, 0x09, 0x00, 0x00, 0x02, 0x02, 0x01, 0x00, 0x02, 0x05, 0x05, 0x00, 0x03, 0x07, 0x01, 0x01
        /*0010*/ 	.byte	0x02, 0x03, 0x00, 0x00, 0x02, 0x06, 0x01, 0x00, 0x04, 0x0b, 0x08, 0x00, 0x01, 0x00, 0x00, 0x00
        /*0020*/ 	.byte	0x00, 0x00, 0x00, 0x00


//--------------------- .nv.info._Z21normalizedFinalOutputPfS_S_S_iiS_S_f --------------------------
	.section	.nv.info._Z21normalizedFinalOutputPfS_S_S_iiS_S_f,"",@"SHT_CUDA_INFO"
	.sectionflags	@""
	.align	4


	//----- nvinfo : EIATTR_CUDA_API_VERSION
	.align		4
        /*0000*/ 	.byte	0x04, 0x37
        /*0002*/ 	.short	(.L_29 - .L_28)
.L_28:
        /*0004*/ 	.word	0x00000082


	//----- nvinfo : EIATTR_KPARAM_INFO
	.align		4
.L_29:
        /*0008*/ 	.byte	0x04, 0x17
        /*000a*/ 	.short	(.L_31 - .L_30)
.L_30:
        /*000c*/ 	.word	0x00000000
        /*0010*/ 	.short	0x0008
        /*0012*/ 	.short	0x0038
        /*0014*/ 	.byte	0x00, 0xf0, 0x11, 0x00


	//----- nvinfo : EIATTR_KPARAM_INFO
	.align		4
.L_31:
        /*0018*/ 	.byte	0x04, 0x17
        /*001a*/ 	.short	(.L_33 - .L_32)
.L_32:
        /*001c*/ 	.word	0x00000000
        /*0020*/ 	.short	0x0007
        /*0022*/ 	.short	0x0030
        /*0024*/ 	.byte	0x00, 0xf5, 0x21, 0x00


	//----- nvinfo : EIATTR_KPARAM_INFO
	.align		4
.L_33:
        /*0028*/ 	.byte	0x04, 0x17
        /*002a*/ 	.short	(.L_35 - .L_34)
.L_34:
        /*002c*/ 	.word	0x00000000
        /*0030*/ 	.short	0x0006
        /*0032*/ 	.short	0x0028
        /*0034*/ 	.byte	0x00, 0xf5, 0x21, 0x00


	//----- nvinfo : EIATTR_KPARAM_INFO
	.align		4
.L_35:
        /*0038*/ 	.byte	0x04, 0x17
        /*003a*/ 	.short	(.L_37 - .L_36)
.L_36:
        /*003c*/ 	.word	0x00000000
        /*0040*/ 	.short	0x0005
        /*0042*/ 	.short	0x0024
        /*0044*/ 	.byte	0x00, 0xf0, 0x11, 0x00


	//----- nvinfo : EIATTR_KPARAM_INFO
	.align		4
.L_37:
        /*0048*/ 	.byte	0x04, 0x17
        /*004a*/ 	.short	(.L_39 - .L_38)
.L_38:
        /*004c*/ 	.word	0x00000000
        /*0050*/ 	.short	0x0004
        /*0052*/ 	.short	0x0020
        /*0054*/ 	.byte	0x00, 0xf0, 0x11, 0x00


	//----- nvinfo : EIATTR_KPARAM_INFO
	.align		4
.L_39:
        /*0058*/ 	.byte	0x04, 0x17
        /*005a*/ 	.short	(.L_41 - .L_40)
.L_40:
        /*005c*/ 	.word	0x00000000
        /*0060*/ 	.short	0x0003
        /*0062*/ 	.short	0x0018
        /*0064*/ 	.byte	0x00, 0xf5, 0x21, 0x00


	//----- nvinfo : EIATTR_KPARAM_INFO
	.align		4
.L_41:
        /*0068*/ 	.byte	0x04, 0x17
        /*006a*/ 	.short	(.L_43 - .L_42)
.L_42:
        /*006c*/ 	.word	0x00000000
        /*0070*/ 	.short	0x0002
        /*0072*/ 	.short	0x0010
        /*0074*/ 	.byte	0x00, 0xf5, 0x21, 0x00


	//----- nvinfo : EIATTR_KPARAM_INFO
	.align		4
.L_43:
        /*0078*/ 	.byte	0x04, 0x17
        /*007a*/ 	.short	(.L_45 - .L_44)
.L_44:
        /*007c*/ 	.word	0x00000000
        /*0080*/ 	.short	0x0001
        /*0082*/ 	.short	0x0008
        /*0084*/ 	.byte	0x00, 0xf5, 0x21, 0x00


	//----- nvinfo : EIATTR_KPARAM_INFO
	.align		4
.L_45:
        /*0088*/ 	.byte	0x04, 0x17
        /*008a*/ 	.short	(.L_47 - .L_46)
.L_46:
        /*008c*/ 	.word	0x00000000
        /*0090*/ 	.short	0x0000
        /*0092*/ 	.short	0x0000
        /*0094*/ 	.byte	0x00, 0xf5, 0x21, 0x00


	//----- nvinfo : EIATTR_SPARSE_MMA_MASK
	.align		4
.L_47:
        /*0098*/ 	.byte	0x03, 0x50
        /*009a*/ 	.short	0x0000


	//----- nvinfo : EIATTR_MAXREG_COUNT
	.align		4
        /*009c*/ 	.byte	0x03, 0x1b
        /*009e*/ 	.short	0x00ff


	//----- nvinfo : EIATTR_MERCURY_ISA_VERSION
	.align		4
        /*00a0*/ 	.byte	0x03, 0x5f
        /*00a2*/ 	.short	0x0101


	//----- nvinfo : EIATTR_VRC_CTA_INIT_COUNT
	.align		4
        /*00a4*/ 	.byte	0x02, 0x4a
	.zero		1
	.zero		1


	//----- nvinfo : EIATTR_EXIT_INSTR_OFFSETS
	.align		4
        /*00a8*/ 	.byte	0x04, 0x1c
        /*00aa*/ 	.short	(.L_49 - .L_48)


	//   ....[0]....
.L_48:
        /*00ac*/ 	.word	0x00000040


	//   ....[1]....
        /*00b0*/ 	.word	0x00000230


	//----- nvinfo : EIATTR_CBANK_PARAM_SIZE
	.align		4
.L_49:
        /*00b4*/ 	.byte	0x03, 0x19
        /*00b6*/ 	.short	0x003c


	//----- nvinfo : EIATTR_PARAM_CBANK
	.align		4
        /*00b8*/ 	.byte	0x04, 0x0a
        /*00ba*/ 	.short	(.L_51 - .L_50)
	.align		4
.L_50:
        /*00bc*/ 	.word	index@(.nv.constant0._Z21normalizedFinalOutputPfS_S_S_iiS_S_f)
        /*00c0*/ 	.short	0x0380
        /*00c2*/ 	.short	0x003c


	//----- nvinfo : EIATTR_SW_WAR
	.align		4
.L_51:
        /*00c4*/ 	.byte	0x04, 0x36
        /*00c6*/ 	.short	(.L_53 - .L_52)
.L_52:
        /*00c8*/ 	.word	0x00000008
.L_53:


//--------------------- .nv.info._Z18perFeatureVariancePfS_S_ii --------------------------
	.section	.nv.info._Z18perFeatureVariancePfS_S_ii,"",@"SHT_CUDA_INFO"
	.sectionflags	@""
	.align	4


	//----- nvinfo : EIATTR_CUDA_API_VERSION
	.align		4
        /*0000*/ 	.byte	0x04, 0x37
        /*0002*/ 	.short	(.L_55 - .L_54)
.L_54:
        /*0004*/ 	.word	0x00000082


	//----- nvinfo : EIATTR_KPARAM_INFO
	.align		4
.L_55:
        /*0008*/ 	.byte	0x04, 0x17
        /*000a*/ 	.short	(.L_57 - .L_56)
.L_56:
        /*000c*/ 	.word	0x00000000
        /*0010*/ 	.short	0x0004
        /*0012*/ 	.short	0x001c
        /*0014*/ 	.byte	0x00, 0xf0, 0x11, 0x00


	//----- nvinfo : EIATTR_KPARAM_INFO
	.align		4
.L_57:
        /*0018*/ 	.byte	0x04, 0x17
        /*001a*/ 	.short	(.L_59 - .L_58)
.L_58:
        /*001c*/ 	.word	0x00000000
        /*0020*/ 	.short	0x0003
        /*0022*/ 	.short	0x0018
        /*0024*/ 	.byte	0x00, 0xf0, 0x11, 0x00


	//----- nvinfo : EIATTR_KPARAM_INFO
	.align		4
.L_59:
        /*0028*/ 	.byte	0x04, 0x17
        /*002a*/ 	.short	(.L_61 - .L_60)
.L_60:
        /*002c*/ 	.word	0x00000000
        /*0030*/ 	.short	0x0002
        /*0032*/ 	.short	0x0010
        /*0034*/ 	.byte	0x00, 0xf5, 0x21, 0x00


	//----- nvinfo : EIATTR_KPARAM_INFO
	.align		4
.L_61:
        /*0038*/ 	.byte	0x04, 0x17
        /*003a*/ 	.short	(.L_63 - .L_62)
.L_62:
        /*003c*/ 	.word	0x00000000
        /*0040*/ 	.short	0x0001
        /*0042*/ 	.short	0x0008
        /*0044*/ 	.byte	0x00, 0xf5, 0x21, 0x00


	//----- nvinfo : EIATTR_KPARAM_INFO
	.align		4
.L_63:
        /*0048*/ 	.byte	0x04, 0x17
        /*004a*/ 	.short	(.L_65 - .L_64)
.L_64:
        /*004c*/ 	.word	0x00000000
        /*0050*/ 	.short	0x0000
        /*0052*/ 	.short	0x0000
        /*0054*/ 	.byte	0x00, 0xf5, 0x21, 0x00


	//----- nvinfo : EIATTR_SPARSE_MMA_MASK
	.align		4
.L_65:
        /*0058*/ 	.byte	0x03, 0x50
        /*005a*/ 	.short	0x0000


	//----- nvinfo : EIATTR_MAXREG_COUNT
	.align		4
        /*005c*/ 	.byte	0x03, 0x1b
        /*005e*/ 	.short	0x00ff


	//----- nvinfo : EIATTR_NUM_BARRIERS
	.align		4
        /*0060*/ 	.byte	0x02, 0x4c
        /*0062*/ 	.byte	0x01
	.zero		1


	//----- nvinfo : EIATTR_MERCURY_ISA_VERSION
	.align		4
        /*0064*/ 	.byte	0x03, 0x5f
        /*0066*/ 	.short	0x0101


	//----- nvinfo : EIATTR_VRC_CTA_INIT_COUNT
	.align		4
        /*0068*/ 	.byte	0x02, 0x4a
	.zero		1
	.zero		1


	//----- nvinfo : EIATTR_EXIT_INSTR_OFFSETS
	.align		4
        /*006c*/ 	.byte	0x04, 0x1c
        /*006e*/ 	.short	(.L_67 - .L_66)


	//   ....[0]....
.L_66:
        /*0070*/ 	.word	0x000004b0


	//   ....[1]....
        /*0074*/ 	.word	0x00000600


	//----- nvinfo : EIATTR_CRS_STACK_SIZE
	.align		4
.L_67:
        /*0078*/ 	.byte	0x04, 0x1e
        /*007a*/ 	.short	(.L_69 - .L_68)
.L_68:
        /*007c*/ 	.word	0x00000000


	//----- nvinfo : EIATTR_CBANK_PARAM_SIZE
	.align		4
.L_69:
        /*0080*/ 	.byte	0x03, 0x19
        /*0082*/ 	.short	0x0020


	//----- nvinfo : EIATTR_PARAM_CBANK
	.align		4
        /*0084*/ 	.byte	0x04, 0x0a
        /*0086*/ 	.short	(.L_71 - .L_70)
	.align		4
.L_70:
        /*0088*/ 	.word	index@(.nv.constant0._Z18perFeatureVariancePfS_S_ii)
        /*008c*/ 	.short	0x0380
        /*008e*/ 	.short	0x0020


	//----- nvinfo : EIATTR_SW_WAR
	.align		4
.L_71:
        /*0090*/ 	.byte	0x04, 0x36
        /*0092*/ 	.short	(.L_73 - .L_72)
.L_72:
        /*0094*/ 	.word	0x00000008
.L_73:


//--------------------- .nv.info._Z14perFeatureMeanPfS_ii --------------------------
	.section	.nv.info._Z14perFeatureMeanPfS_ii,"",@"SHT_CUDA_INFO"
	.sectionflags	@""
	.align	4


	//----- nvinfo : EIATTR_CUDA_API_VERSION
	.align		4
        /*0000*/ 	.byte	0x04, 0x37
        /*0002*/ 	.short	(.L_75 - .L_74)
.L_74:
        /*0004*/ 	.word	0x00000082


	//----- nvinfo : EIATTR_KPARAM_INFO
	.align		4
.L_75:
        /*0008*/ 	.byte	0x04, 0x17
        /*000a*/ 	.short	(.L_77 - .L_76)
.L_76:
        /*000c*/ 	.word	0x00000000
        /*0010*/ 	.short	0x0003
        /*0012*/ 	.short	0x0014
        /*0014*/ 	.byte	0x00, 0xf0, 0x11, 0x00


	//----- nvinfo : EIATTR_KPARAM_INFO
	.align		4
.L_77:
        /*0018*/ 	.byte	0x04, 0x17
        /*001a*/ 	.short	(.L_79 - .L_78)
.L_78:
        /*001c*/ 	.word	0x00000000
        /*0020*/ 	.short	0x0002
        /*0022*/ 	.short	0x0010
        /*0024*/ 	.byte	0x00, 0xf0, 0x11, 0x00


	//----- nvinfo : EIATTR_KPARAM_INFO
	.align		4
.L_79:
        /*0028*/ 	.byte	0x04, 0x17
        /*002a*/ 	.short	(.L_81 - .L_80)
.L_80:
        /*002c*/ 	.word	0x00000000
        /*0030*/ 	.short	0x0001
        /*0032*/ 	.short	0x0008
        /*0034*/ 	.byte	0x00, 0xf5, 0x21, 0x00


	//----- nvinfo : EIATTR_KPARAM_INFO
	.align		4
.L_81:
        /*0038*/ 	.byte	0x04, 0x17
        /*003a*/ 	.short	(.L_83 - .L_82)
.L_82:
        /*003c*/ 	.word	0x00000000
        /*0040*/ 	.short	0x0000
        /*0042*/ 	.short	0x0000
        /*0044*/ 	.byte	0x00, 0xf5, 0x21, 0x00


	//----- nvinfo : EIATTR_SPARSE_MMA_MASK
	.align		4
.L_83:
        /*0048*/ 	.byte	0x03, 0x50
        /*004a*/ 	.short	0x0000


	//----- nvinfo : EIATTR_MAXREG_COUNT
	.align		4
        /*004c*/ 	.byte	0x03, 0x1b
        /*004e*/ 	.short	0x00ff


	//----- nvinfo : EIATTR_NUM_BARRIERS
	.align		4
        /*0050*/ 	.byte	0x02, 0x4c
        /*0052*/ 	.byte	0x01
	.zero		1


	//----- nvinfo : EIATTR_MERCURY_ISA_VERSION
	.align		4
        /*0054*/ 	.byte	0x03, 0x5f
        /*0056*/ 	.short	0x0101


	//----- nvinfo : EIATTR_VRC_CTA_INIT_COUNT
	.align		4
        /*0058*/ 	.byte	0x02, 0x4a
	.zero		1
	.zero		1


	//----- nvinfo : EIATTR_EXIT_INSTR_OFFSETS
	.align		4
        /*005c*/ 	.byte	0x04, 0x1c
        /*005e*/ 	.short	(.L_85 - .L_84)


	//   ....[0]....
.L_84:
        /*0060*/ 	.word	0x00000460


	//   ....[1]....
        /*0064*/ 	.word	0x000005b0


	//----- nvinfo : EIATTR_CRS_STACK_SIZE
	.align		4
.L_85:
        /*0068*/ 	.byte	0x04, 0x1e
        /*006a*/ 	.short	(.L_87 - .L_86)
.L_86:
        /*006c*/ 	.word	0x00000000


	//----- nvinfo : EIATTR_CBANK_PARAM_SIZE
	.align		4
.L_87:
        /*0070*/ 	.byte	0x03, 0x19
        /*0072*/ 	.short	0x0018


	//----- nvinfo : EIATTR_PARAM_CBANK
	.align		4
        /*0074*/ 	.byte	0x04, 0x0a
        /*0076*/ 	.short	(.L_89 - .L_88)
	.align		4
.L_88:
        /*0078*/ 	.word	index@(.nv.constant0._Z14perFeatureMeanPfS_ii)
        /*007c*/ 	.short	0x0380
        /*007e*/ 	.short	0x0018


	//----- nvinfo : EIATTR_SW_WAR
	.align		4
.L_89:
        /*0080*/ 	.byte	0x04, 0x36
        /*0082*/ 	.short	(.L_91 - .L_90)
.L_90:
        /*0084*/ 	.word	0x00000008
.L_91:


//--------------------- .nv.info._Z23matrix_transpose_kernelPfS_ii --------------------------
	.section	.nv.info._Z23matrix_transpose_kernelPfS_ii,"",@"SHT_CUDA_INFO"
	.sectionflags	@""
	.align	4


	//----- nvinfo : EIATTR_CUDA_API_VERSION
	.align		4
        /*0000*/ 	.byte	0x04, 0x37
        /*0002*/ 	.short	(.L_93 - .L_92)
.L_92:
        /*0004*/ 	.word	0x00000082


	//----- nvinfo : EIATTR_KPARAM_INFO
	.align		4
.L_93:
        /*0008*/ 	.byte	0x04, 0x17
        /*000a*/ 	.short	(.L_95 - .L_94)
.L_94:
        /*000c*/ 	.word	0x00000000
        /*0010*/ 	.short	0x0003
        /*0012*/ 	.short	0x0014
        /*0014*/ 	.byte	0x00, 0xf0, 0x11, 0x00


	//----- nvinfo : EIATTR_KPARAM_INFO
	.align		4
.L_95:
        /*0018*/ 	.byte	0x04, 0x17
        /*001a*/ 	.short	(.L_97 - .L_96)
.L_96:
        /*001c*/ 	.word	0x00000000
        /*0020*/ 	.short	0x0002
        /*0022*/ 	.short	0x0010
        /*0024*/ 	.byte	0x00, 0xf0, 0x11, 0x00


	//----- nvinfo : EIATTR_KPARAM_INFO
	.align		4
.L_97:
        /*0028*/ 	.byte	0x04, 0x17
        /*002a*/ 	.short	(.L_99 - .L_98)
.L_98:
        /*002c*/ 	.word	0x00000000
        /*0030*/ 	.short	0x0001
        /*0032*/ 	.short	0x0008
        /*0034*/ 	.byte	0x00, 0xf5, 0x21, 0x00


	//----- nvinfo : EIATTR_KPARAM_INFO
	.align		4
.L_99:
        /*0038*/ 	.byte	0x04, 0x17
        /*003a*/ 	.short	(.L_101 - .L_100)
.L_100:
        /*003c*/ 	.word	0x00000000
        /*0040*/ 	.short	0x0000
        /*0042*/ 	.short	0x0000
        /*0044*/ 	.byte	0x00, 0xf5, 0x21, 0x00


	//----- nvinfo : EIATTR_SPARSE_MMA_MASK
	.align		4
.L_101:
        /*0048*/ 	.byte	0x03, 0x50
        /*004a*/ 	.short	0x0000


	//----- nvinfo : EIATTR_MAXREG_COUNT
	.align		4
        /*004c*/ 	.byte	0x03, 0x1b
        /*004e*/ 	.short	0x00ff


	//----- nvinfo : EIATTR_MERCURY_ISA_VERSION
	.align		4
        /*0050*/ 	.byte	0x03, 0x5f
        /*0052*/ 	.short	0x0101


	//----- nvinfo : EIATTR_VRC_CTA_INIT_COUNT
	.align		4
        /*0054*/ 	.byte	0x02, 0x4a
	.zero		1
	.zero		1


	//----- nvinfo : EIATTR_EXIT_INSTR_OFFSETS
	.align		4
        /*0058*/ 	.byte	0x04, 0x1c
        /*005a*/ 	.short	(.L_103 - .L_102)


	//   ....[0]....
.L_102:
        /*005c*/ 	.word	0x000000c0


	//   ....[1]....
        /*0060*/ 	.word	0x00000160


	//----- nvinfo : EIATTR_CBANK_PARAM_SIZE
	.align		4
.L_103:
        /*0064*/ 	.byte	0x03, 0x19
        /*0066*/ 	.short	0x0018


	//----- nvinfo : EIATTR_PARAM_CBANK
	.align		4
        /*0068*/ 	.byte	0x04, 0x0a
        /*006a*/ 	.short	(.L_105 - .L_104)
	.align		4
.L_104:
        /*006c*/ 	.word	index@(.nv.constant0._Z23matrix_transpose_kernelPfS_ii)
        /*0070*/ 	.short	0x0380
        /*0072*/ 	.short	0x0018


	//----- nvinfo : EIATTR_SW_WAR
	.align		4
.L_105:
        /*0074*/ 	.byte	0x04, 0x36
        /*0076*/ 	.short	(.L_107 - .L_106)
.L_106:
        /*0078*/ 	.word	0x00000008
.L_107:


//--------------------- .nv.callgraph             --------------------------
	.section	.nv.callgraph,"",@"SHT_CUDA_CALLGRAPH"
	.align	4
	.sectionentsize	8
	.align		4
        /*0000*/ 	.word	0x00000000
	.align		4
        /*0004*/ 	.word	0xffffffff
	.align		4
        /*0008*/ 	.word	0x00000000
	.align		4
        /*000c*/ 	.word	0xfffffffe
	.align		4
        /*0010*/ 	.word	0x00000000
	.align		4
        /*0014*/ 	.word	0xfffffffd
	.align		4
        /*0018*/ 	.word	0x00000000
	.align		4
        /*001c*/ 	.word	0xfffffffc


//--------------------- .text._Z21normalizedFinalOutputPfS_S_S_iiS_S_f --------------------------
	.section	.text._Z21normalizedFinalOutputPfS_S_S_iiS_S_f,"ax",@progbits
	.align	128
        .global         _Z21normalizedFinalOutputPfS_S_S_iiS_S_f
        .type           _Z21normalizedFinalOutputPfS_S_S_iiS_S_f,@function
        .size           _Z21normalizedFinalOutputPfS_S_S_iiS_S_f,(.L_x_42 - _Z21normalizedFinalOutputPfS_S_S_iiS_S_f)
        .other          _Z21normalizedFinalOutputPfS_S_S_iiS_S_f,@"STO_CUDA_ENTRY STV_DEFAULT"
_Z21normalizedFinalOutputPfS_S_S_iiS_S_f:
.text._Z21normalizedFinalOutputPfS_S_S_iiS_S_f:
[----:B------:R-:W-:Y:S01]  /*0000*/  LDC R1, c[0x0][0x37c] ;  /* 0x0000df00ff017b82 */ /* 0x000fe20000000800 */
[----:B------:R-:W0:Y:S01]  /*0010*/  S2R R15, SR_TID.X ;  /* 0x00000000000f7919 */ /* 0x000e220000002100 */
[----:B------:R-:W0:Y:S02]  /*0020*/  LDCU UR6, c[0x0][0x3a4] ;  /* 0x00007480ff0677ac */ /* 0x000e240008000800 */
[----:B0-----:R-:W-:-:S13]  /*0030*/  ISETP.GE.U32.AND P0, PT, R15, UR6, PT ;  /* 0x000000060f007c0c */ /* 0x001fda000bf06070 */
[----:B------:R-:W-:Y:S05]  /*0040*/  @P0 EXIT ;  /* 0x000000000000094d */ /* 0x000fea0003800000 */
[----:B------:R-:W0:Y:S01]  /*0050*/  LDC.64 R6, c[0x0][0x390] ;  /* 0x0000e400ff067b82 */ /* 0x000e220000000a00 */
[----:B------:R-:W1:Y:S01]  /*0060*/  LDCU.64 UR4, c[0x0][0x358] ;  /* 0x00006b00ff0477ac */ /* 0x000e620008000a00 */
[----:B------:R-:W2:Y:S01]  /*0070*/  S2R R12, SR_CTAID.X ;  /* 0x00000000000c7919 */ /* 0x000ea20000002500 */
[----:B------:R-:W3:Y:S05]  /*0080*/  LDCU UR7, c[0x0][0x3b8] ;  /* 0x00007700ff0777ac */ /* 0x000eea0008000800 */
[----:B------:R-:W4:Y:S08]  /*0090*/  LDC.64 R2, c[0x0][0x380] ;  /* 0x0000e000ff027b82 */ /* 0x000f300000000a00 */
[----:B------:R-:W5:Y:S01]  /*00a0*/  LDC.64 R4, c[0x0][0x388] ;  /* 0x0000e200ff047b82 */ /* 0x000f620000000a00 */
[----:B0-----:R-:W-:-:S07]  /*00b0*/  IMAD.WIDE.U32 R6, R15, 0x4, R6 ;  /* 0x000000040f067825 */ /* 0x001fce00078e0006 */
[----:B------:R-:W0:Y:S01]  /*00c0*/  LDC.64 R8, c[0x0][0x3a8] ;  /* 0x0000ea00ff087b82 */ /* 0x000e220000000a00 */
[----:B-1----:R1:W3:Y:S07]  /*00d0*/  LDG.E R0, desc[UR4][R6.64] ;  /* 0x0000000406007981 */ /* 0x0022ee000c1e1900 */
[----:B------:R-:W1:Y:S01]  /*00e0*/  LDC.64 R10, c[0x0][0x3b0] ;  /* 0x0000ec00ff0a7b82 */ /* 0x000e620000000a00 */
[----:B--2---:R-:W-:-:S04]  /*00f0*/  IMAD R13, R12, UR6, R15 ;  /* 0x000000060c0d7c24 */ /* 0x004fc8000f8e020f */
[----:B----4-:R-:W-:-:S04]  /*0100*/  IMAD.WIDE.U32 R2, R13, 0x4, R2 ;  /* 0x000000040d027825 */ /* 0x010fc800078e0002 */
[C---:B-----5:R-:W-:Y:S02]  /*0110*/  IMAD.WIDE.U32 R4, R15.reuse, 0x4, R4 ;  /* 0x000000040f047825 */ /* 0x060fe400078e0004 */
[----:B------:R2:W4:Y:S04]  /*0120*/  LDG.E R2, desc[UR4][R2.64] ;  /* 0x0000000402027981 */ /* 0x000528000c1e1900 */
[----:B------:R-:W4:Y:S01]  /*0130*/  LDG.E R5, desc[UR4][R4.64] ;  /* 0x0000000404057981 */ /* 0x000f22000c1e1900 */
[----:B0-----:R-:W-:-:S06]  /*0140*/  IMAD.WIDE.U32 R8, R15, 0x4, R8 ;  /* 0x000000040f087825 */ /* 0x001fcc00078e0008 */
[----:B------:R-:W5:Y:S01]  /*0150*/  LDG.E R9, desc[UR4][R8.64] ;  /* 0x0000000408097981 */ /* 0x000f62000c1e1900 */
[----:B-1----:R-:W-:Y:S02]  /*0160*/  IMAD.WIDE.U32 R6, R15, 0x4, R10 ;  /* 0x000000040f067825 */ /* 0x002fe400078e000a */
[----:B------:R-:W0:Y:S04]  /*0170*/  LDC.64 R10, c[0x0][0x398] ;  /* 0x0000e600ff0a7b82 */ /* 0x000e280000000a00 */
[----:B------:R-:W5:Y:S01]  /*0180*/  LDG.E R7, desc[UR4][R6.64] ;  /* 0x0000000406077981 */ /* 0x000f62000c1e1900 */
[----:B---3--:R-:W-:-:S05]  /*0190*/  FADD R0, R0, UR7 ;  /* 0x0000000700007e21 */ /* 0x008fca0008000000 */
[----:B------:R-:W-:-:S13]  /*01a0*/  FSETP.GEU.AND P0, PT, |R0|, 1.175494350822287508e-38, PT ;  /* 0x008000000000780b */ /* 0x000fda0003f0e200 */
[----:B------:R-:W-:-:S04]  /*01b0*/  @!P0 FMUL R0, R0, 16777216 ;  /* 0x4b80000000008820 */ /* 0x000fc80000400000 */
[----:B--2---:R-:W1:Y:S01]  /*01c0*/  MUFU.RSQ R3, R0 ;  /* 0x0000000000037308 */ /* 0x004e620000001400 */
[----:B----4-:R-:W-:Y:S01]  /*01d0*/  FADD R2, R2, -R5 ;  /* 0x8000000502027221 */ /* 0x010fe20000000000 */
[----:B-1----:R-:W-:-:S04]  /*01e0*/  @!P0 FMUL R3, R3, 4096 ;  /* 0x4580000003038820 */ /* 0x002fc80000400000 */
[----:B------:R-:W-:Y:S01]  /*01f0*/  FMUL R4, R2, R3 ;  /* 0x0000000302047220 */ /* 0x000fe20000400000 */
[----:B0-----:R-:W-:-:S04]  /*0200*/  IMAD.WIDE.U32 R2, R13, 0x4, R10 ;  /* 0x000000040d027825 */ /* 0x001fc800078e000a */
[----:B-----5:R-:W-:-:S05]  /*0210*/  FFMA R7, R4, R9, R7 ;  /* 0x0000000904077223 */ /* 0x020fca0000000007 */
[----:B------:R-:W-:Y:S01]  /*0220*/  STG.E desc[UR4][R2.64], R7 ;  /* 0x0000000702007986 */ /* 0x000fe2000c101904 */
[----:B------:R-:W-:Y:S05]  /*0230*/  EXIT ;  /* 0x000000000000794d */ /* 0x000fea0003800000 */
.L_x_0:
[----:B------:R-:W-:-:S00]  /*0240*/  BRA `(.L_x_0) ;  /* 0xfffffffc00fc7947 */ /* 0x000fc0000383ffff */
[----:B------:R-:W-:-:S00]  /*0250*/  NOP ;  /* 0x0000000000007918 */ /* 0x000fc00000000000 */
        /* <DEDUP_REMOVED lines=10> */
.L_x_42:


//--------------------- .text._Z18perFeatureVariancePfS_S_ii --------------------------
	.section	.text._Z18perFeatureVariancePfS_S_ii,"ax",@progbits
	.align	128
        .global         _Z18perFeatureVariancePfS_S_ii
        .type           _Z18perFeatureVariancePfS_S_ii,@function
        .size           _Z18perFeatureVariancePfS_S_ii,(.L_x_40 - _Z18perFeatureVariancePfS_S_ii)
        .other          _Z18perFeatureVariancePfS_S_ii,@"STO_CUDA_ENTRY STV_DEFAULT"
_Z18perFeatureVariancePfS_S_ii:
.text._Z18perFeatureVariancePfS_S_ii:
[----:B------:R-:W-:Y:S01]  /*0000*/  LDC R1, c[0x0][0x37c] ;  /* 0x0000df00ff017b82 */ /* 0x000fe20000000800 */
[----:B------:R-:W0:Y:S01]  /*0010*/  S2R R0, SR_TID.X ;  /* 0x0000000000007919 */ /* 0x000e220000002100 */
[----:B------:R-:W0:Y:S01]  /*0020*/  LDCU UR4, c[0x0][0x398] ;  /* 0x00007300ff0477ac */ /* 0x000e220008000800 */
[----:B------:R-:W-:Y:S01]  /*0030*/  BSSY.RECONVERGENT B0, `(.L_x_1) ;  /* 0x0000019000007945 */ /* 0x000fe20003800200 */
[----:B------:R-:W1:Y:S01]  /*0040*/  LDCU.64 UR6, c[0x0][0x358] ;  /* 0x00006b00ff0677ac */ /* 0x000e620008000a00 */
[----:B0-----:R-:W-:-:S13]  /*0050*/  ISETP.GE.AND P0, PT, R0, UR4, PT ;  /* 0x0000000400007c0c */ /* 0x001fda000bf06270 */
[----:B-1----:R-:W-:Y:S05]  /*0060*/  @P0 BRA `(.L_x_2) ;  /* 0x0000000000540947 */ /* 0x002fea0003800000 */
[----:B------:R-:W0:Y:S01]  /*0070*/  S2R R11, SR_CTAID.X ;  /* 0x00000000000b7919 */ /* 0x000e220000002500 */
[----:B------:R-:W0:Y:S01]  /*0080*/  LDC.64 R4, c[0x0][0x388] ;  /* 0x0000e200ff047b82 */ /* 0x000e220000000a00 */
[----:B------:R-:W1:Y:S07]  /*0090*/  S2R R8, SR_CgaCtaId ;  /* 0x0000000000087919 */ /* 0x000e6e0000008800 */
[----:B------:R-:W2:Y:S08]  /*00a0*/  LDC R13, c[0x0][0x360] ;  /* 0x0000d800ff0d7b82 */ /* 0x000eb00000000800 */
[----:B------:R-:W3:Y:S01]  /*00b0*/  LDC.64 R2, c[0x0][0x380] ;  /* 0x0000e000ff027b82 */ /* 0x000ee20000000a00 */
[----:B0-----:R-:W-:-:S05]  /*00c0*/  IMAD.WIDE.U32 R4, R11, 0x4, R4 ;  /* 0x000000040b047825 */ /* 0x001fca00078e0004 */
[----:B------:R0:W5:Y:S01]  /*00d0*/  LDG.E R6, desc[UR6][R4.64] ;  /* 0x0000000604067981 */ /* 0x000162000c1e1900 */
[----:B------:R-:W-:-:S05]  /*00e0*/  MOV R7, 0x400 ;  /* 0x0000040000077802 */ /* 0x000fca0000000f00 */
[----:B------:R-:W-:-:S05]  /*00f0*/  VIADD R7, R7, 0x400 ;  /* 0x0000040007077836 */ /* 0x000fca0000000000 */
[----:B-1----:R-:W-:Y:S01]  /*0100*/  LEA R7, R8, R7, 0x18 ;  /* 0x0000000708077211 */ /* 0x002fe200078ec0ff */
[----:B0-23--:R-:W-:-:S07]  /*0110*/  IMAD.MOV.U32 R8, RZ, RZ, R0 ;  /* 0x000000ffff087224 */ /* 0x00dfce00078e0000 */
.L_x_3:
[----:B------:R-:W-:-:S04]  /*0120*/  IMAD R5, R11, UR4, R8 ;  /* 0x000000040b057c24 */ /* 0x000fc8000f8e0208 */
[----:B------:R-:W-:-:S06]  /*0130*/  IMAD.WIDE R4, R5, 0x4, R2 ;  /* 0x0000000405047825 */ /* 0x000fcc00078e0202 */
[----:B------:R-:W2:Y:S01]  /*0140*/  LDG.E R5, desc[UR6][R4.64] ;  /* 0x0000000604057981 */ /* 0x000ea2000c1e1900 */
[----:B0-----:R-:W-:Y:S02]  /*0150*/  IMAD R10, R8, 0x4, R7 ;  /* 0x00000004080a7824 */ /* 0x001fe400078e0207 */
[----:B------:R-:W-:-:S05]  /*0160*/  IMAD.IADD R8, R13, 0x1, R8 ;  /* 0x000000010d087824 */ /* 0x000fca00078e0208 */
[----:B------:R-:W-:Y:S01]  /*0170*/  ISETP.GE.AND P1, PT, R8, UR4, PT ;  /* 0x0000000408007c0c */ /* 0x000fe2000bf26270 */
[----:B--2--5:R-:W-:-:S04]  /*0180*/  FADD R9, -R6, R5 ;  /* 0x0000000506097221 */ /* 0x024fc80000000100 */
[----:B------:R-:W-:-:S05]  /*0190*/  FMUL R9, R9, R9 ;  /* 0x0000000909097220 */ /* 0x000fca0000400000 */
[----:B------:R0:W-:Y:S03]  /*01a0*/  STS [R10], R9 ;  /* 0x000000090a007388 */ /* 0x0001e60000000800 */
[----:B------:R-:W-:Y:S05]  /*01b0*/  @!P1 BRA `(.L_x_3) ;  /* 0xfffffffc00d89947 */ /* 0x000fea000383ffff */
.L_x_2:
[----:B------:R-:W-:Y:S05]  /*01c0*/  BSYNC.RECONVERGENT B0 ;  /* 0x0000000000007941 */ /* 0x000fea0003800200 */
.L_x_1:
[----:B------:R-:W-:Y:S01]  /*01d0*/  BAR.SYNC.DEFER_BLOCKING 0x0 ;  /* 0x0000000000007b1d */ /* 0x000fe20000010000 */
[----:B------:R-:W-:-:S05]  /*01e0*/  IMAD.MOV.U32 R2, RZ, RZ, RZ ;  /* 0x000000ffff027224 */ /* 0x000fca00078e00ff */
[----:B------:R-:W-:Y:S04]  /*01f0*/  BSSY.RECONVERGENT B0, `(.L_x_4) ;  /* 0x0000014000007945 */ /* 0x000fe80003800200 */
[----:B------:R-:W-:Y:S05]  /*0200*/  @P0 BRA `(.L_x_5) ;  /* 0x0000000000480947 */ /* 0x000fea0003800000 */
[----:B------:R-:W1:Y:S01]  /*0210*/  S2R R4, SR_CgaCtaId ;  /* 0x0000000000047919 */ /* 0x000e620000008800 */
[----:B------:R-:W2:Y:S01]  /*0220*/  LDC R6, c[0x0][0x360] ;  /* 0x0000d800ff067b82 */ /* 0x000ea20000000800 */
[----:B------:R-:W-:Y:S01]  /*0230*/  MOV R2, 0x400 ;  /* 0x0000040000027802 */ /* 0x000fe20000000f00 */
[----:B------:R-:W-:Y:S04]  /*0240*/  BSSY.RECONVERGENT B1, `(.L_x_6) ;  /* 0x000000d000017945 */ /* 0x000fe80003800200 */
[----:B------:R-:W-:Y:S02]  /*0250*/  VIADD R3, R2, 0x400 ;  /* 0x0000040002037836 */ /* 0x000fe40000000000 */
[----:B------:R-:W-:-:S03]  /*0260*/  IMAD.MOV.U32 R2, RZ, RZ, RZ ;  /* 0x000000ffff027224 */ /* 0x000fc600078e00ff */
[----:B-1----:R-:W-:Y:S01]  /*0270*/  LEA R8, R4, R3, 0x18 ;  /* 0x0000000304087211 */ /* 0x002fe200078ec0ff */
[----:B------:R-:W-:-:S07]  /*0280*/  IMAD.MOV.U32 R3, RZ, RZ, R0 ;  /* 0x000000ffff037224 */ /* 0x000fce00078e0000 */
.L_x_7:
[----:B------:R-:W-:Y:S01]  /*0290*/  IMAD R4, R3, 0x4, R8 ;  /* 0x0000000403047824 */ /* 0x000fe200078e0208 */
[----:B-1-3--:R-:W-:Y:S01]  /*02a0*/  I2FP.F32.S32 R5, R2 ;  /* 0x0000000200057245 */ /* 0x00afe20000201400 */
[----:B--2---:R-:W-:-:S04]  /*02b0*/  IMAD.IADD R3, R6, 0x1, R3 ;  /* 0x0000000106037824 */ /* 0x004fc800078e0203 */
[----:B------:R-:W1:Y:S01]  /*02c0*/  LDS R4, [R4] ;  /* 0x0000000004047984 */ /* 0x000e620000000800 */
[----:B------:R-:W-:Y:S01]  /*02d0*/  ISETP.GE.AND P0, PT, R3, UR4, PT ;  /* 0x0000000403007c0c */ /* 0x000fe2000bf06270 */
[----:B-1----:R-:W-:-:S04]  /*02e0*/  FADD R5, R4, R5 ;  /* 0x0000000504057221 */ /* 0x002fc80000000000 */
[----:B------:R1:W3:Y:S08]  /*02f0*/  F2I.TRUNC.NTZ R2, R5 ;  /* 0x0000000500027305 */ /* 0x0002f0000020f100 */
[----:B------:R-:W-:Y:S05]  /*0300*/  @!P0 BRA `(.L_x_7) ;  /* 0xfffffffc00e08947 */ /* 0x000fea000383ffff */
[----:B------:R-:W-:Y:S05]  /*0310*/  BSYNC.RECONVERGENT B1 ;  /* 0x0000000000017941 */ /* 0x000fea0003800200 */
.L_x_6:
[----:B---3--:R-:W-:-:S07]  /*0320*/  I2FP.F32.S32 R2, R2 ;  /* 0x0000000200027245 */ /* 0x008fce0000201400 */
.L_x_5:
[----:B------:R-:W-:Y:S05]  /*0330*/  BSYNC.RECONVERGENT B0 ;  /* 0x0000000000007941 */ /* 0x000fea0003800200 */
.L_x_4:
[----:B------:R-:W2:Y:S08]  /*0340*/  S2UR UR5, SR_CgaCtaId ;  /* 0x00000000000579c3 */ /* 0x000eb00000008800 */
[----:B------:R-:W-:Y:S01]  /*0350*/  BAR.SYNC.DEFER_BLOCKING 0x0 ;  /* 0x0000000000007b1d */ /* 0x000fe20000010000 */
[----:B------:R-:W-:-:S05]  /*0360*/  ISETP.NE.AND P1, PT, R0, RZ, PT ;  /* 0x000000ff0000720c */ /* 0x000fca0003f25270 */
[----:B------:R-:W-:Y:S01]  /*0370*/  UMOV UR4, 0x400 ;  /* 0x0000040000047882 */ /* 0x000fe20000000000 */
[----:B------:R-:W3:Y:S01]  /*0380*/  LDCU UR8, c[0x0][0x360] ;  /* 0x00006c00ff0877ac */ /* 0x000ee20008000800 */
[----:B--2---:R-:W-:Y:S02]  /*0390*/  ULEA UR4, UR5, UR4, 0x18 ;  /* 0x0000000405047291 */ /* 0x004fe4000f8ec0ff */
[----:B---3--:R-:W-:-:S04]  /*03a0*/  UISETP.GE.U32.AND UP0, UPT, UR8, 0x2, UPT ;  /* 0x000000020800788c */ /* 0x008fc8000bf06070 */
[----:B------:R-:W-:-:S05]  /*03b0*/  LEA R3, R0, UR4, 0x2 ;  /* 0x0000000400037c11 */ /* 0x000fca000f8e10ff */
[----:B------:R2:W-:Y:S01]  /*03c0*/  STS [R3], R2 ;  /* 0x0000000203007388 */ /* 0x0005e20000000800 */
[----:B------:R-:W-:Y:S06]  /*03d0*/  BAR.SYNC.DEFER_BLOCKING 0x0 ;  /* 0x0000000000007b1d */ /* 0x000fec0000010000 */
[----:B------:R-:W-:Y:S05]  /*03e0*/  BRA.U !UP0, `(.L_x_8) ;  /* 0x0000000108307547 */ /* 0x000fea000b800000 */
[----:B--2---:R-:W-:-:S07]  /*03f0*/  IMAD.U32 R2, RZ, RZ, UR8 ;  /* 0x00000008ff027e24 */ /* 0x004fce000f8e00ff */
.L_x_9:
[----:B------:R-:W-:-:S04]  /*0400*/  SHF.R.U32.HI R7, RZ, 0x1, R2 ;  /* 0x00000001ff077819 */ /* 0x000fc80000011602 */
[----:B------:R-:W-:-:S13]  /*0410*/  ISETP.GE.U32.AND P0, PT, R0, R7, PT ;  /* 0x000000070000720c */ /* 0x000fda0003f06070 */
[----:B------:R-:W-:Y:S01]  /*0420*/  @!P0 IMAD R4, R7, 0x4, R3 ;  /* 0x0000000407048824 */ /* 0x000fe200078e0203 */
[----:B-1----:R-:W-:Y:S05]  /*0430*/  @!P0 LDS R5, [R3] ;  /* 0x0000000003058984 */ /* 0x002fea0000000800 */
[----:B------:R-:W1:Y:S02]  /*0440*/  @!P0 LDS R4, [R4] ;  /* 0x0000000004048984 */ /* 0x000e640000000800 */
[----:B-1----:R-:W-:-:S05]  /*0450*/  @!P0 FADD R6, R4, R5 ;  /* 0x0000000504068221 */ /* 0x002fca0000000000 */
[----:B------:R3:W-:Y:S01]  /*0460*/  @!P0 STS [R3], R6 ;  /* 0x0000000603008388 */ /* 0x0007e20000000800 */
[----:B------:R-:W-:Y:S01]  /*0470*/  BAR.SYNC.DEFER_BLOCKING 0x0 ;  /* 0x0000000000007b1d */ /* 0x000fe20000010000 */
[----:B------:R-:W-:Y:S01]  /*0480*/  ISETP.GT.U32.AND P0, PT, R2, 0x3, PT ;  /* 0x000000030200780c */ /* 0x000fe20003f04070 */
[----:B------:R-:W-:-:S12]  /*0490*/  IMAD.MOV.U32 R2, RZ, RZ, R7 ;  /* 0x000000ffff027224 */ /* 0x000fd800078e0007 */
[----:B---3--:R-:W-:Y:S05]  /*04a0*/  @P0 BRA `(.L_x_9) ;  /* 0xfffffffc00d40947 */ /* 0x008fea000383ffff */
.L_x_8:
[----:B------:R-:W-:Y:S05]  /*04b0*/  @P1 EXIT ;  /* 0x000000000000194d */ /* 0x000fea0003800000 */
[----:B------:R-:W3:Y:S01]  /*04c0*/  S2UR UR5, SR_CgaCtaId ;  /* 0x00000000000579c3 */ /* 0x000ee20000008800 */
[----:B------:R-:W-:Y:S02]  /*04d0*/  UMOV UR4, 0x400 ;  /* 0x0000040000047882 */ /* 0x000fe40000000000 */
[----:B---3--:R-:W-:Y:S01]  /*04e0*/  ULEA UR4, UR5, UR4, 0x18 ;  /* 0x0000000405047291 */ /* 0x008fe2000f8ec0ff */
[----:B------:R-:W2:Y:S08]  /*04f0*/  LDCU UR5, c[0x0][0x398] ;  /* 0x00007300ff0577ac */ /* 0x000eb00008000800 */
[----:B------:R-:W3:Y:S01]  /*0500*/  LDS R0, [UR4] ;  /* 0x00000004ff007984 */ /* 0x000ee20008000800 */
[----:B--2---:R-:W-:-:S04]  /*0510*/  I2FP.F32.S32 R3, UR5 ;  /* 0x0000000500037c45 */ /* 0x004fc80008201400 */
[----:B------:R-:W1:Y:S02]  /*0520*/  MUFU.RCP R2, R3 ;  /* 0x0000000300027308 */ /* 0x000e640000001000 */
[----:B-1----:R-:W-:-:S04]  /*0530*/  FFMA R5, -R3, R2, 1 ;  /* 0x3f80000003057423 */ /* 0x002fc80000000102 */
[----:B------:R-:W-:Y:S02]  /*0540*/  FFMA R5, R2, R5, R2 ;  /* 0x0000000502057223 */ /* 0x000fe40000000002 */
[----:B---3--:R-:W1:Y:S02]  /*0550*/  FCHK P0, R0, R3 ;  /* 0x0000000300007302 */ /* 0x008e640000000000 */
[----:B------:R-:W-:-:S04]  /*0560*/  FFMA R2, R0, R5, RZ ;  /* 0x0000000500027223 */ /* 0x000fc800000000ff */
[----:B------:R-:W-:-:S04]  /*0570*/  FFMA R4, -R3, R2, R0 ;  /* 0x0000000203047223 */ /* 0x000fc80000000100 */
[----:B------:R-:W-:Y:S01]  /*0580*/  FFMA R5, R5, R4, R2 ;  /* 0x0000000405057223 */ /* 0x000fe20000000002 */
[----:B-1----:R-:W-:Y:S06]  /*0590*/  @!P0 BRA `(.L_x_10) ;  /* 0x0000000000088947 */ /* 0x002fec0003800000 */
[----:B------:R-:W-:-:S07]  /*05a0*/  MOV R2, 0x5c0 ;  /* 0x000005c000027802 */ /* 0x000fce0000000f00 */
[----:B0-----:R-:W-:Y:S05]  /*05b0*/  CALL.REL.NOINC `($__internal_0_$__cuda_sm3x_div_rn_noftz_f32_slowpath) ;  /* 0x0000000000147944 */ /* 0x001fea0003c00000 */
.L_x_10:
[----:B------:R-:W1:Y:S01]  /*05c0*/  S2R R7, SR_CTAID.X ;  /* 0x0000000000077919 */ /* 0x000e620000002500 */
[----:B------:R-:W1:Y:S02]  /*05d0*/  LDC.64 R2, c[0x0][0x390] ;  /* 0x0000e400ff027b82 */ /* 0x000e640000000a00 */
[----:B-1----:R-:W-:-:S05]  /*05e0*/  IMAD.WIDE.U32 R2, R7, 0x4, R2 ;  /* 0x0000000407027825 */ /* 0x002fca00078e0002 */
[----:B------:R-:W-:Y:S01]  /*05f0*/  STG.E desc[UR6][R2.64], R5 ;  /* 0x0000000502007986 */ /* 0x000fe2000c101906 */
[----:B------:R-:W-:Y:S05]  /*0600*/  EXIT ;  /* 0x000000000000794d */ /* 0x000fea0003800000 */
        .weak           $__internal_0_$__cuda_sm3x_div_rn_noftz_f32_slowpath
        .type           $__internal_0_$__cuda_sm3x_div_rn_noftz_f32_slowpath,@function
        .size           $__internal_0_$__cuda_sm3x_div_rn_noftz_f32_slowpath,(.L_x_40 - $__internal_0_$__cuda_sm3x_div_rn_noftz_f32_slowpath)
$__internal_0_$__cuda_sm3x_div_rn_noftz_f32_slowpath:
[--C-:B------:R-:W-:Y:S01]  /*0610*/  SHF.R.U32.HI R5, RZ, 0x17, R3.reuse ;  /* 0x00000017ff057819 */ /* 0x100fe20000011603 */
[--C-:B------:R-:W-:Y:S01]  /*0620*/  IMAD.MOV.U32 R6, RZ, RZ, R0.reuse ;  /* 0x000000ffff067224 */ /* 0x100fe200078e0000 */
[----:B------:R-:W-:Y:S01]  /*0630*/  SHF.R.U32.HI R4, RZ, 0x17, R0 ;  /* 0x00000017ff047819 */ /* 0x000fe20000011600 */
[----:B------:R-:W-:Y:S01]  /*0640*/  IMAD.MOV.U32 R7, RZ, RZ, R3 ;  /* 0x000000ffff077224 */ /* 0x000fe200078e0003 */
[----:B------:R-:W-:Y:S02]  /*0650*/  LOP3.LUT R5, R5, 0xff, RZ, 0xc0, !PT ;  /* 0x000000ff05057812 */ /* 0x000fe400078ec0ff */
[----:B------:R-:W-:-:S03]  /*0660*/  LOP3.LUT R4, R4, 0xff, RZ, 0xc0, !PT ;  /* 0x000000ff04047812 */ /* 0x000fc600078ec0ff */
[----:B------:R-:W-:Y:S02]  /*0670*/  VIADD R10, R5, 0xffffffff ;  /* 0xffffffff050a7836 */ /* 0x000fe40000000000 */
[----:B------:R-:W-:-:S03]  /*0680*/  VIADD R9, R4, 0xffffffff ;  /* 0xffffffff04097836 */ /* 0x000fc60000000000 */
[----:B------:R-:W-:-:S04]  /*0690*/  ISETP.GT.U32.AND P0, PT, R10, 0xfd, PT ;  /* 0x000000fd0a00780c */ /* 0x000fc80003f04070 */
[----:B------:R-:W-:-:S13]  /*06a0*/  ISETP.GT.U32.OR P0, PT, R9, 0xfd, P0 ;  /* 0x000000fd0900780c */ /* 0x000fda0000704470 */
[----:B------:R-:W-:Y:S01]  /*06b0*/  @!P0 IMAD.MOV.U32 R8, RZ, RZ, RZ ;  /* 0x000000ffff088224 */ /* 0x000fe200078e00ff */
[----:B------:R-:W-:Y:S06]  /*06c0*/  @!P0 BRA `(.L_x_11) ;  /* 0x00000000005c8947 */ /* 0x000fec0003800000 */
[----:B------:R-:W-:Y:S02]  /*06d0*/  FSETP.GTU.FTZ.AND P0, PT, |R0|, +INF , PT ;  /* 0x7f8000000000780b */ /* 0x000fe40003f1c200 */
[----:B------:R-:W-:-:S04]  /*06e0*/  FSETP.GTU.FTZ.AND P1, PT, |R3|, +INF , PT ;  /* 0x7f8000000300780b */ /* 0x000fc80003f3c200 */
[----:B------:R-:W-:-:S13]  /*06f0*/  PLOP3.LUT P0, PT, P0, P1, PT, 0xf8, 0x8f ;  /* 0x00000000008f781c */ /* 0x000fda0000703f70 */
[----:B------:R-:W-:Y:S05]  /*0700*/  @P0 BRA `(.L_x_12) ;  /* 0x0000000400440947 */ /* 0x000fea0003800000 */
[----:B------:R-:W-:-:S13]  /*0710*/  LOP3.LUT P0, RZ, R7, 0x7fffffff, R6, 0xc8, !PT ;  /* 0x7fffffff07ff7812 */ /* 0x000fda000780c806 */
[----:B------:R-:W-:Y:S05]  /*0720*/  @!P0 BRA `(.L_x_13) ;  /* 0x0000000400348947 */ /* 0x000fea0003800000 */
[C---:B------:R-:W-:Y:S02]  /*0730*/  FSETP.NEU.FTZ.AND P2, PT, |R0|.reuse, +INF , PT ;  /* 0x7f8000000000780b */ /* 0x040fe40003f5d200 */
[----:B------:R-:W-:Y:S02]  /*0740*/  FSETP.NEU.FTZ.AND P1, PT, |R3|, +INF , PT ;  /* 0x7f8000000300780b */ /* 0x000fe40003f3d200 */
[----:B------:R-:W-:-:S11]  /*0750*/  FSETP.NEU.FTZ.AND P0, PT, |R0|, +INF , PT ;  /* 0x7f8000000000780b */ /* 0x000fd60003f1d200 */
[----:B------:R-:W-:Y:S05]  /*0760*/  @!P1 BRA !P2, `(.L_x_13) ;  /* 0x0000000400249947 */ /* 0x000fea0005000000 */
[----:B------:R-:W-:-:S04]  /*0770*/  LOP3.LUT P2, RZ, R6, 0x7fffffff, RZ, 0xc0, !PT ;  /* 0x7fffffff06ff7812 */ /* 0x000fc8000784c0ff */
[----:B------:R-:W-:-:S13]  /*0780*/  PLOP3.LUT P1, PT, P1, P2, PT, 0x2f, 0xf2 ;  /* 0x0000000000f2781c */ /* 0x000fda0000f24577 */
[----:B------:R-:W-:Y:S05]  /*0790*/  @P1 BRA `(.L_x_14) ;  /* 0x0000000400101947 */ /* 0x000fea0003800000 */
[----:B------:R-:W-:-:S04]  /*07a0*/  LOP3.LUT P1, RZ, R7, 0x7fffffff, RZ, 0xc0, !PT ;  /* 0x7fffffff07ff7812 */ /* 0x000fc8000782c0ff */
[----:B------:R-:W-:-:S13]  /*07b0*/  PLOP3.LUT P0, PT, P0, P1, PT, 0x2f, 0xf2 ;  /* 0x0000000000f2781c */ /* 0x000fda0000702577 */
[----:B------:R-:W-:Y:S05]  /*07c0*/  @P0 BRA `(.L_x_15) ;  /* 0x0000000000f80947 */ /* 0x000fea0003800000 */
[----:B------:R-:W-:Y:S02]  /*07d0*/  ISETP.GE.AND P0, PT, R9, RZ, PT ;  /* 0x000000ff0900720c */ /* 0x000fe40003f06270 */
[----:B------:R-:W-:-:S11]  /*07e0*/  ISETP.GE.AND P1, PT, R10, RZ, PT ;  /* 0x000000ff0a00720c */ /* 0x000fd60003f26270 */
[----:B------:R-:W-:Y:S02]  /*07f0*/  @P0 IMAD.MOV.U32 R8, RZ, RZ, RZ ;  /* 0x000000ffff080224 */ /* 0x000fe400078e00ff */
[----:B------:R-:W-:Y:S01]  /*0800*/  @!P0 FFMA R6, R0, 1.84467440737095516160e+19, RZ ;  /* 0x5f80000000068823 */ /* 0x000fe200000000ff */
[----:B------:R-:W-:Y:S02]  /*0810*/  @!P0 IMAD.MOV.U32 R8, RZ, RZ, -0x40 ;  /* 0xffffffc0ff088424 */ /* 0x000fe400078e00ff */
[----:B------:R-:W-:Y:S02]  /*0820*/  @!P1 FFMA R7, R3, 1.84467440737095516160e+19, RZ ;  /* 0x5f80000003079823 */ /* 0x000fe400000000ff */
[----:B------:R-:W-:-:S07]  /*0830*/  @!P1 VIADD R8, R8, 0x40 ;  /* 0x0000004008089836 */ /* 0x000fce0000000000 */
.L_x_11:
[----:B------:R-:W-:Y:S01]  /*0840*/  LEA R0, R5, 0xc0800000, 0x17 ;  /* 0xc080000005007811 */ /* 0x000fe200078eb8ff */
[----:B------:R-:W-:-:S04]  /*0850*/  VIADD R4, R4, 0xffffff81 ;  /* 0xffffff8104047836 */ /* 0x000fc80000000000 */
[----:B------:R-:W-:Y:S01]  /*0860*/  IMAD.IADD R7, R7, 0x1, -R0 ;  /* 0x0000000107077824 */ /* 0x000fe200078e0a00 */
[C---:B------:R-:W-:Y:S01]  /*0870*/  IADD3 R5, PT, PT, R4.reuse, 0x7f, -R5 ;  /* 0x0000007f04057810 */ /* 0x040fe20007ffe805 */
[----:B------:R-:W-:Y:S02]  /*0880*/  IMAD R0, R4, -0x800000, R6 ;  /* 0xff80000004007824 */ /* 0x000fe400078e0206 */
[----:B------:R-:W0:Y:S01]  /*0890*/  MUFU.RCP R3, R7 ;  /* 0x0000000700037308 */ /* 0x000e220000001000 */
[----:B------:R-:W-:Y:S01]  /*08a0*/  FADD.FTZ R9, -R7, -RZ ;  /* 0x800000ff07097221 */ /* 0x000fe20000010100 */
[----:B------:R-:W-:-:S03]  /*08b0*/  IMAD.IADD R5, R5, 0x1, R8 ;  /* 0x0000000105057824 */ /* 0x000fc600078e0208 */
[----:B0-----:R-:W-:-:S04]  /*08c0*/  FFMA R10, R3, R9, 1 ;  /* 0x3f800000030a7423 */ /* 0x001fc80000000009 */
[----:B------:R-:W-:-:S04]  /*08d0*/  FFMA R10, R3, R10, R3 ;  /* 0x0000000a030a7223 */ /* 0x000fc80000000003 */
[----:B------:R-:W-:-:S04]  /*08e0*/  FFMA R3, R0, R10, RZ ;  /* 0x0000000a00037223 */ /* 0x000fc800000000ff */
[----:B------:R-:W-:-:S04]  /*08f0*/  FFMA R6, R9, R3, R0 ;  /* 0x0000000309067223 */ /* 0x000fc80000000000 */
[----:B------:R-:W-:-:S04]  /*0900*/  FFMA R11, R10, R6, R3 ;  /* 0x000000060a0b7223 */ /* 0x000fc80000000003 */
[----:B------:R-:W-:-:S04]  /*0910*/  FFMA R6, R9, R11, R0 ;  /* 0x0000000b09067223 */ /* 0x000fc80000000000 */
[----:B------:R-:W-:-:S05]  /*0920*/  FFMA R3, R10, R6, R11 ;  /* 0x000000060a037223 */ /* 0x000fca000000000b */
[----:B------:R-:W-:-:S04]  /*0930*/  SHF.R.U32.HI R0, RZ, 0x17, R3 ;  /* 0x00000017ff007819 */ /* 0x000fc80000011603 */
[----:B------:R-:W-:-:S05]  /*0940*/  LOP3.LUT R0, R0, 0xff, RZ, 0xc0, !PT ;  /* 0x000000ff00007812 */ /* 0x000fca00078ec0ff */
[----:B------:R-:W-:-:S04]  /*0950*/  IMAD.IADD R8, R0, 0x1, R5 ;  /* 0x0000000100087824 */ /* 0x000fc800078e0205 */
[----:B------:R-:W-:-:S05]  /*0960*/  VIADD R0, R8, 0xffffffff ;  /* 0xffffffff08007836 */ /* 0x000fca0000000000 */
[----:B------:R-:W-:-:S13]  /*0970*/  ISETP.GE.U32.AND P0, PT, R0, 0xfe, PT ;  /* 0x000000fe0000780c */ /* 0x000fda0003f06070 */
[----:B------:R-:W-:Y:S05]  /*0980*/  @!P0 BRA `(.L_x_16) ;  /* 0x0000000000808947 */ /* 0x000fea0003800000 */
[----:B------:R-:W-:-:S13]  /*0990*/  ISETP.GT.AND P0, PT, R8, 0xfe, PT ;  /* 0x000000fe0800780c */ /* 0x000fda0003f04270 */
[----:B------:R-:W-:Y:S05]  /*09a0*/  @P0 BRA `(.L_x_17) ;  /* 0x00000000006c0947 */ /* 0x000fea0003800000 */
[----:B------:R-:W-:-:S13]  /*09b0*/  ISETP.GE.AND P0, PT, R8, 0x1, PT ;  /* 0x000000010800780c */ /* 0x000fda0003f06270 */
[----:B------:R-:W-:Y:S05]  /*09c0*/  @P0 BRA `(.L_x_18) ;  /* 0x0000000000980947 */ /* 0x000fea0003800000 */
[----:B------:R-:W-:Y:S02]  /*09d0*/  ISETP.GE.AND P0, PT, R8, -0x18, PT ;  /* 0xffffffe80800780c */ /* 0x000fe40003f06270 */
[----:B------:R-:W-:-:S11]  /*09e0*/  LOP3.LUT R3, R3, 0x80000000, RZ, 0xc0, !PT ;  /* 0x8000000003037812 */ /* 0x000fd600078ec0ff */
[----:B------:R-:W-:Y:S05]  /*09f0*/  @!P0 BRA `(.L_x_18) ;  /* 0x00000000008c8947 */ /* 0x000fea0003800000 */
[-CC-:B------:R-:W-:Y:S01]  /*0a00*/  FFMA.RZ R0, R10, R6.reuse, R11.reuse ;  /* 0x000000060a007223 */ /* 0x180fe2000000c00b */
[----:B------:R-:W-:Y:S02]  /*0a10*/  VIADD R7, R8, 0x20 ;  /* 0x0000002008077836 */ /* 0x000fe40000000000 */
[-CC-:B------:R-:W-:Y:S01]  /*0a20*/  FFMA.RM R5, R10, R6.reuse, R11.reuse ;  /* 0x000000060a057223 */ /* 0x180fe2000000400b */
[----:B------:R-:W-:Y:S02]  /*0a30*/  ISETP.NE.AND P2, PT, R8, RZ, PT ;  /* 0x000000ff0800720c */ /* 0x000fe40003f45270 */
[----:B------:R-:W-:Y:S01]  /*0a40*/  LOP3.LUT R4, R0, 0x7fffff, RZ, 0xc0, !PT ;  /* 0x007fffff00047812 */ /* 0x000fe200078ec0ff */
[----:B------:R-:W-:Y:S01]  /*0a50*/  FFMA.RP R0, R10, R6, R11 ;  /* 0x000000060a007223 */ /* 0x000fe2000000800b */
[----:B------:R-:W-:Y:S01]  /*0a60*/  IMAD.MOV R6, RZ, RZ, -R8 ;  /* 0x000000ffff067224 */ /* 0x000fe200078e0a08 */
[----:B------:R-:W-:Y:S02]  /*0a70*/  ISETP.NE.AND P1, PT, R8, RZ, PT ;  /* 0x000000ff0800720c */ /* 0x000fe40003f25270 */
[----:B------:R-:W-:-:S02]  /*0a80*/  LOP3.LUT R4, R4, 0x800000, RZ, 0xfc, !PT ;  /* 0x0080000004047812 */ /* 0x000fc400078efcff */
[----:B------:R-:W-:Y:S02]  /*0a90*/  FSETP.NEU.FTZ.AND P0, PT, R0, R5, PT ;  /* 0x000000050000720b */ /* 0x000fe40003f1d000 */
[----:B------:R-:W-:Y:S02]  /*0aa0*/  SHF.L.U32 R7, R4, R7, RZ ;  /* 0x0000000704077219 */ /* 0x000fe400000006ff */
[----:B------:R-:W-:Y:S02]  /*0ab0*/  SEL R5, R6, RZ, P2 ;  /* 0x000000ff06057207 */ /* 0x000fe40001000000 */
[----:B------:R-:W-:Y:S02]  /*0ac0*/  ISETP.NE.AND P1, PT, R7, RZ, P1 ;  /* 0x000000ff0700720c */ /* 0x000fe40000f25270 */
[----:B------:R-:W-:Y:S02]  /*0ad0*/  SHF.R.U32.HI R5, RZ, R5, R4 ;  /* 0x00000005ff057219 */ /* 0x000fe40000011604 */
[----:B------:R-:W-:-:S02]  /*0ae0*/  PLOP3.LUT P0, PT, P0, P1, PT, 0xf8, 0x8f ;  /* 0x00000000008f781c */ /* 0x000fc40000703f70 */
[----:B------:R-:W-:Y:S02]  /*0af0*/  SHF.R.U32.HI R7, RZ, 0x1, R5 ;  /* 0x00000001ff077819 */ /* 0x000fe40000011605 */
[----:B------:R-:W-:-:S04]  /*0b00*/  SEL R0, RZ, 0x1, !P0 ;  /* 0x00000001ff007807 */ /* 0x000fc80004000000 */
[----:B------:R-:W-:-:S04]  /*0b10*/  LOP3.LUT R0, R0, 0x1, R7, 0xf8, !PT ;  /* 0x0000000100007812 */ /* 0x000fc800078ef807 */
[----:B------:R-:W-:-:S05]  /*0b20*/  LOP3.LUT R0, R0, R5, RZ, 0xc0, !PT ;  /* 0x0000000500007212 */ /* 0x000fca00078ec0ff */
[----:B------:R-:W-:-:S05]  /*0b30*/  IMAD.IADD R0, R7, 0x1, R0 ;  /* 0x0000000107007824 */ /* 0x000fca00078e0200 */
[----:B------:R-:W-:Y:S01]  /*0b40*/  LOP3.LUT R3, R0, R3, RZ, 0xfc, !PT ;  /* 0x0000000300037212 */ /* 0x000fe200078efcff */
[----:B------:R-:W-:Y:S06]  /*0b50*/  BRA `(.L_x_18) ;  /* 0x0000000000347947 */ /* 0x000fec0003800000 */
.L_x_17:
[----:B------:R-:W-:-:S04]  /*0b60*/  LOP3.LUT R3, R3, 0x80000000, RZ, 0xc0, !PT ;  /* 0x8000000003037812 */ /* 0x000fc800078ec0ff */
[----:B------:R-:W-:Y:S01]  /*0b70*/  LOP3.LUT R3, R3, 0x7f800000, RZ, 0xfc, !PT ;  /* 0x7f80000003037812 */ /* 0x000fe200078efcff */
[----:B------:R-:W-:Y:S06]  /*0b80*/  BRA `(.L_x_18) ;  /* 0x0000000000287947 */ /* 0x000fec0003800000 */
.L_x_16:
[----:B------:R-:W-:Y:S01]  /*0b90*/  IMAD R3, R5, 0x800000, R3 ;  /* 0x0080000005037824 */ /* 0x000fe200078e0203 */
[----:B------:R-:W-:Y:S06]  /*0ba0*/  BRA `(.L_x_18) ;  /* 0x0000000000207947 */ /* 0x000fec0003800000 */
.L_x_15:
[----:B------:R-:W-:-:S04]  /*0bb0*/  LOP3.LUT R3, R7, 0x80000000, R6, 0x48, !PT ;  /* 0x8000000007037812 */ /* 0x000fc800078e4806 */
[----:B------:R-:W-:Y:S01]  /*0bc0*/  LOP3.LUT R3, R3, 0x7f800000, RZ, 0xfc, !PT ;  /* 0x7f80000003037812 */ /* 0x000fe200078efcff */
[----:B------:R-:W-:Y:S06]  /*0bd0*/  BRA `(.L_x_18) ;  /* 0x0000000000147947 */ /* 0x000fec0003800000 */
.L_x_14:
[----:B------:R-:W-:Y:S01]  /*0be0*/  LOP3.LUT R3, R7, 0x80000000, R6, 0x48, !PT ;  /* 0x8000000007037812 */ /* 0x000fe200078e4806 */
[----:B------:R-:W-:Y:S06]  /*0bf0*/  BRA `(.L_x_18) ;  /* 0x00000000000c7947 */ /* 0x000fec0003800000 */
.L_x_13:
[----:B------:R-:W0:Y:S01]  /*0c00*/  MUFU.RSQ R3, -QNAN ;  /* 0xffc0000000037908 */ /* 0x000e220000001400 */
[----:B------:R-:W-:Y:S05]  /*0c10*/  BRA `(.L_x_18) ;  /* 0x0000000000047947 */ /* 0x000fea0003800000 */
.L_x_12:
[----:B------:R-:W-:-:S07]  /*0c20*/  FADD.FTZ R3, R0, R3 ;  /* 0x0000000300037221 */ /* 0x000fce0000010000 */
.L_x_18:
[----:B0-----:R-:W-:Y:S02]  /*0c30*/  IMAD.MOV.U32 R5, RZ, RZ, R3 ;  /* 0x000000ffff057224 */ /* 0x001fe400078e0003 */
[----:B------:R-:W-:-:S04]  /*0c40*/  IMAD.MOV.U32 R3, RZ, RZ, 0x0 ;  /* 0x00000000ff037424 */ /* 0x000fc800078e00ff */
[----:B------:R-:W-:Y:S05]  /*0c50*/  RET.REL.NODEC R2 `(_Z18perFeatureVariancePfS_S_ii) ;  /* 0xfffffff002e87950 */ /* 0x000fea0003c3ffff */
.L_x_19:
        /* <DEDUP_REMOVED lines=10> */
.L_x_40:


//--------------------- .text._Z14perFeatureMeanPfS_ii --------------------------
	.section	.text._Z14perFeatureMeanPfS_ii,"ax",@progbits
	.align	128
        .global         _Z14perFeatureMeanPfS_ii
        .type           _Z14perFeatureMeanPfS_ii,@function
        .size           _Z14perFeatureMeanPfS_ii,(.L_x_41 - _Z14perFeatureMeanPfS_ii)
        .other          _Z14perFeatureMeanPfS_ii,@"STO_CUDA_ENTRY STV_DEFAULT"
_Z14perFeatureMeanPfS_ii:
.text._Z14perFeatureMeanPfS_ii:
[----:B------:R-:W-:Y:S01]  /*0000*/  LDC R1, c[0x0][0x37c] ;  /* 0x0000df00ff017b82 */ /* 0x000fe20000000800 */
[----:B------:R-:W0:Y:S01]  /*0010*/  S2R R0, SR_TID.X ;  /* 0x0000000000007919 */ /* 0x000e220000002100 */
[----:B------:R-:W0:Y:S01]  /*0020*/  LDCU UR4, c[0x0][0x390] ;  /* 0x00007200ff0477ac */ /* 0x000e220008000800 */
[----:B------:R-:W-:Y:S01]  /*0030*/  BSSY.RECONVERGENT B0, `(.L_x_20) ;  /* 0x0000014000007945 */ /* 0x000fe20003800200 */
[----:B------:R-:W1:Y:S01]  /*0040*/  LDCU.64 UR6, c[0x0][0x358] ;  /* 0x00006b00ff0677ac */ /* 0x000e620008000a00 */
[----:B0-----:R-:W-:-:S13]  /*0050*/  ISETP.GE.AND P0, PT, R0, UR4, PT ;  /* 0x0000000400007c0c */ /* 0x001fda000bf06270 */
[----:B-1----:R-:W-:Y:S05]  /*0060*/  @P0 BRA `(.L_x_21) ;  /* 0x0000000000400947 */ /* 0x002fea0003800000 */
[----:B------:R-:W0:Y:S01]  /*0070*/  S2R R3, SR_CgaCtaId ;  /* 0x0000000000037919 */ /* 0x000e220000008800 */
[----:B------:R-:W1:Y:S01]  /*0080*/  LDC R10, c[0x0][0x360] ;  /* 0x0000d800ff0a7b82 */ /* 0x000e620000000800 */
[----:B------:R-:W-:Y:S01]  /*0090*/  MOV R2, 0x400 ;  /* 0x0000040000027802 */ /* 0x000fe20000000f00 */
[----:B------:R-:W-:Y:S01]  /*00a0*/  IMAD.MOV.U32 R7, RZ, RZ, R0 ;  /* 0x000000ffff077224 */ /* 0x000fe200078e0000 */
[----:B------:R-:W2:Y:S03]  /*00b0*/  S2R R8, SR_CTAID.X ;  /* 0x0000000000087919 */ /* 0x000ea60000002500 */
[----:B------:R-:W-:Y:S02]  /*00c0*/  VIADD R2, R2, 0x400 ;  /* 0x0000040002027836 */ /* 0x000fe40000000000 */
[----:B------:R-:W3:Y:S03]  /*00d0*/  LDC.64 R4, c[0x0][0x380] ;  /* 0x0000e000ff047b82 */ /* 0x000ee60000000a00 */
[----:B0-----:R-:W-:-:S07]  /*00e0*/  LEA R6, R3, R2, 0x18 ;  /* 0x0000000203067211 */ /* 0x001fce00078ec0ff */
.L_x_22:
[----:B--2---:R-:W-:-:S04]  /*00f0*/  IMAD R3, R8, UR4, R7 ;  /* 0x0000000408037c24 */ /* 0x004fc8000f8e0207 */
[----:B0--3--:R-:W-:-:S06]  /*0100*/  IMAD.WIDE R2, R3, 0x4, R4 ;  /* 0x0000000403027825 */ /* 0x009fcc00078e0204 */
[----:B------:R-:W2:Y:S01]  /*0110*/  LDG.E R2, desc[UR6][R2.64] ;  /* 0x0000000602027981 */ /* 0x000ea2000c1e1900 */
[----:B------:R-:W-:Y:S02]  /*0120*/  IMAD R9, R7, 0x4, R6 ;  /* 0x0000000407097824 */ /* 0x000fe400078e0206 */
[----:B-1----:R-:W-:-:S05]  /*0130*/  IMAD.IADD R7, R10, 0x1, R7 ;  /* 0x000000010a077824 */ /* 0x002fca00078e0207 */
[----:B------:R-:W-:Y:S01]  /*0140*/  ISETP.GE.AND P1, PT, R7, UR4, PT ;  /* 0x0000000407007c0c */ /* 0x000fe2000bf26270 */
[----:B--2---:R0:W-:-:S12]  /*0150*/  STS [R9], R2 ;  /* 0x0000000209007388 */ /* 0x0041d80000000800 */
[----:B------:R-:W-:Y:S05]  /*0160*/  @!P1 BRA `(.L_x_22) ;  /* 0xfffffffc00e09947 */ /* 0x000fea000383ffff */
.L_x_21:
[----:B------:R-:W-:Y:S05]  /*0170*/  BSYNC.RECONVERGENT B0 ;  /* 0x0000000000007941 */ /* 0x000fea0003800200 */
.L_x_20:
[----:B------:R-:W-:Y:S01]  /*0180*/  BAR.SYNC.DEFER_BLOCKING 0x0 ;  /* 0x0000000000007b1d */ /* 0x000fe20000010000 */
[----:B0-----:R-:W-:-:S05]  /*0190*/  IMAD.MOV.U32 R2, RZ, RZ, RZ ;  /* 0x000000ffff027224 */ /* 0x001fca00078e00ff */
[----:B------:R-:W-:Y:S04]  /*01a0*/  BSSY.RECONVERGENT B0, `(.L_x_23) ;  /* 0x0000014000007945 */ /* 0x000fe80003800200 */
[----:B------:R-:W-:Y:S05]  /*01b0*/  @P0 BRA `(.L_x_24) ;  /* 0x0000000000480947 */ /* 0x000fea0003800000 */
[----:B------:R-:W0:Y:S01]  /*01c0*/  S2R R4, SR_CgaCtaId ;  /* 0x0000000000047919 */ /* 0x000e220000008800 */
[----:B------:R-:W1:Y:S01]  /*01d0*/  LDC R6, c[0x0][0x360] ;  /* 0x0000d800ff067b82 */ /* 0x000e620000000800 */
[----:B------:R-:W-:Y:S01]  /*01e0*/  MOV R2, 0x400 ;  /* 0x0000040000027802 */ /* 0x000fe20000000f00 */
[----:B------:R-:W-:Y:S04]  /*01f0*/  BSSY.RECONVERGENT B1, `(.L_x_25) ;  /* 0x000000d000017945 */ /* 0x000fe80003800200 */
[----:B------:R-:W-:Y:S02]  /*0200*/  VIADD R3, R2, 0x400 ;  /* 0x0000040002037836 */ /* 0x000fe40000000000 */
[----:B------:R-:W-:-:S03]  /*0210*/  IMAD.MOV.U32 R2, RZ, RZ, RZ ;  /* 0x000000ffff027224 */ /* 0x000fc600078e00ff */
[----:B0-----:R-:W-:Y:S01]  /*0220*/  LEA R8, R4, R3, 0x18 ;  /* 0x0000000304087211 */ /* 0x001fe200078ec0ff */
[----:B------:R-:W-:-:S07]  /*0230*/  IMAD.MOV.U32 R3, RZ, RZ, R0 ;  /* 0x000000ffff037224 */ /* 0x000fce00078e0000 */
.L_x_26:
[----:B------:R-:W-:Y:S01]  /*0240*/  IMAD R4, R3, 0x4, R8 ;  /* 0x0000000403047824 */ /* 0x000fe200078e0208 */
[----:B0-2---:R-:W-:Y:S01]  /*0250*/  I2FP.F32.S32 R5, R2 ;  /* 0x0000000200057245 */ /* 0x005fe20000201400 */
[----:B-1----:R-:W-:-:S04]  /*0260*/  IMAD.IADD R3, R6, 0x1, R3 ;  /* 0x0000000106037824 */ /* 0x002fc800078e0203 */
[----:B------:R-:W0:Y:S01]  /*0270*/  LDS R4, [R4] ;  /* 0x0000000004047984 */ /* 0x000e220000000800 */
[----:B------:R-:W-:Y:S01]  /*0280*/  ISETP.GE.AND P0, PT, R3, UR4, PT ;  /* 0x0000000403007c0c */ /* 0x000fe2000bf06270 */
[----:B0-----:R-:W-:-:S04]  /*0290*/  FADD R5, R4, R5 ;  /* 0x0000000504057221 */ /* 0x001fc80000000000 */
[----:B------:R0:W2:Y:S08]  /*02a0*/  F2I.TRUNC.NTZ R2, R5 ;  /* 0x0000000500027305 */ /* 0x0000b0000020f100 */
[----:B------:R-:W-:Y:S05]  /*02b0*/  @!P0 BRA `(.L_x_26) ;  /* 0xfffffffc00e08947 */ /* 0x000fea000383ffff */
[----:B------:R-:W-:Y:S05]  /*02c0*/  BSYNC.RECONVERGENT B1 ;  /* 0x0000000000017941 */ /* 0x000fea0003800200 */
.L_x_25:
[----:B--2---:R-:W-:-:S07]  /*02d0*/  I2FP.F32.S32 R2, R2 ;  /* 0x0000000200027245 */ /* 0x004fce0000201400 */
.L_x_24:
[----:B------:R-:W-:Y:S05]  /*02e0*/  BSYNC.RECONVERGENT B0 ;  /* 0x0000000000007941 */ /* 0x000fea0003800200 */
.L_x_23:
[----:B------:R-:W1:Y:S08]  /*02f0*/  S2UR UR5, SR_CgaCtaId ;  /* 0x00000000000579c3 */ /* 0x000e700000008800 */
[----:B------:R-:W-:Y:S01]  /*0300*/  BAR.SYNC.DEFER_BLOCKING 0x0 ;  /* 0x0000000000007b1d */ /* 0x000fe20000010000 */
[----:B------:R-:W-:-:S05]  /*0310*/  ISETP.NE.AND P1, PT, R0, RZ, PT ;  /* 0x000000ff0000720c */ /* 0x000fca0003f25270 */
[----:B------:R-:W-:Y:S01]  /*0320*/  UMOV UR4, 0x400 ;  /* 0x0000040000047882 */ /* 0x000fe20000000000 */
[----:B------:R-:W2:Y:S01]  /*0330*/  LDCU UR8, c[0x0][0x360] ;  /* 0x00006c00ff0877ac */ /* 0x000ea20008000800 */
[----:B-1----:R-:W-:Y:S02]  /*0340*/  ULEA UR4, UR5, UR4, 0x18 ;  /* 0x0000000405047291 */ /* 0x002fe4000f8ec0ff */
[----:B--2---:R-:W-:-:S04]  /*0350*/  UISETP.GE.U32.AND UP0, UPT, UR8, 0x2, UPT ;  /* 0x000000020800788c */ /* 0x004fc8000bf06070 */
[----:B------:R-:W-:-:S05]  /*0360*/  LEA R3, R0, UR4, 0x2 ;  /* 0x0000000400037c11 */ /* 0x000fca000f8e10ff */
[----:B------:R1:W-:Y:S01]  /*0370*/  STS [R3], R2 ;  /* 0x0000000203007388 */ /* 0x0003e20000000800 */
[----:B------:R-:W-:Y:S06]  /*0380*/  BAR.SYNC.DEFER_BLOCKING 0x0 ;  /* 0x0000000000007b1d */ /* 0x000fec0000010000 */
[----:B------:R-:W-:Y:S05]  /*0390*/  BRA.U !UP0, `(.L_x_27) ;  /* 0x0000000108307547 */ /* 0x000fea000b800000 */
[----:B-1----:R-:W-:-:S07]  /*03a0*/  IMAD.U32 R2, RZ, RZ, UR8 ;  /* 0x00000008ff027e24 */ /* 0x002fce000f8e00ff */
.L_x_28:
[----:B------:R-:W-:-:S04]  /*03b0*/  SHF.R.U32.HI R7, RZ, 0x1, R2 ;  /* 0x00000001ff077819 */ /* 0x000fc80000011602 */
[----:B------:R-:W-:-:S13]  /*03c0*/  ISETP.GE.U32.AND P0, PT, R0, R7, PT ;  /* 0x000000070000720c */ /* 0x000fda0003f06070 */
[----:B------:R-:W-:Y:S01]  /*03d0*/  @!P0 IMAD R4, R7, 0x4, R3 ;  /* 0x0000000407048824 */ /* 0x000fe200078e0203 */
[----:B0-----:R-:W-:Y:S05]  /*03e0*/  @!P0 LDS R5, [R3] ;  /* 0x0000000003058984 */ /* 0x001fea0000000800 */
[----:B------:R-:W0:Y:S02]  /*03f0*/  @!P0 LDS R4, [R4] ;  /* 0x0000000004048984 */ /* 0x000e240000000800 */
[----:B0-----:R-:W-:-:S05]  /*0400*/  @!P0 FADD R6, R4, R5 ;  /* 0x0000000504068221 */ /* 0x001fca0000000000 */
[----:B------:R2:W-:Y:S01]  /*0410*/  @!P0 STS [R3], R6 ;  /* 0x0000000603008388 */ /* 0x0005e20000000800 */
[----:B------:R-:W-:Y:S01]  /*0420*/  BAR.SYNC.DEFER_BLOCKING 0x0 ;  /* 0x0000000000007b1d */ /* 0x000fe20000010000 */
[----:B------:R-:W-:Y:S01]  /*0430*/  ISETP.GT.U32.AND P0, PT, R2, 0x3, PT ;  /* 0x000000030200780c */ /* 0x000fe20003f04070 */
[----:B------:R-:W-:-:S12]  /*0440*/  IMAD.MOV.U32 R2, RZ, RZ, R7 ;  /* 0x000000ffff027224 */ /* 0x000fd800078e0007 */
[----:B--2---:R-:W-:Y:S05]  /*0450*/  @P0 BRA `(.L_x_28) ;  /* 0xfffffffc00d40947 */ /* 0x004fea000383ffff */
.L_x_27:
[----:B------:R-:W-:Y:S05]  /*0460*/  @P1 EXIT ;  /* 0x000000000000194d */ /* 0x000fea0003800000 */
[----:B------:R-:W2:Y:S01]  /*0470*/  S2UR UR5, SR_CgaCtaId ;  /* 0x00000000000579c3 */ /* 0x000ea20000008800 */
[----:B------:R-:W-:Y:S02]  /*0480*/  UMOV UR4, 0x400 ;  /* 0x0000040000047882 */ /* 0x000fe40000000000 */
[----:B--2---:R-:W-:Y:S01]  /*0490*/  ULEA UR4, UR5, UR4, 0x18 ;  /* 0x0000000405047291 */ /* 0x004fe2000f8ec0ff */
[----:B------:R-:W1:Y:S08]  /*04a0*/  LDCU UR5, c[0x0][0x390] ;  /* 0x00007200ff0577ac */ /* 0x000e700008000800 */
[----:B------:R-:W2:Y:S01]  /*04b0*/  LDS R0, [UR4] ;  /* 0x00000004ff007984 */ /* 0x000ea20008000800 */
[----:B-1----:R-:W-:-:S04]  /*04c0*/  I2FP.F32.S32 R3, UR5 ;  /* 0x0000000500037c45 */ /* 0x002fc80008201400 */
[----:B------:R-:W0:Y:S02]  /*04d0*/  MUFU.RCP R2, R3 ;  /* 0x0000000300027308 */ /* 0x000e240000001000 */
[----:B0-----:R-:W-:-:S04]  /*04e0*/  FFMA R5, -R3, R2, 1 ;  /* 0x3f80000003057423 */ /* 0x001fc80000000102 */
[----:B------:R-:W-:Y:S02]  /*04f0*/  FFMA R5, R2, R5, R2 ;  /* 0x0000000502057223 */ /* 0x000fe40000000002 */
[----:B--2---:R-:W0:Y:S02]  /*0500*/  FCHK P0, R0, R3 ;  /* 0x0000000300007302 */ /* 0x004e240000000000 */
[----:B------:R-:W-:-:S04]  /*0510*/  FFMA R2, R0, R5, RZ ;  /* 0x0000000500027223 */ /* 0x000fc800000000ff */
[----:B------:R-:W-:-:S04]  /*0520*/  FFMA R4, -R3, R2, R0 ;  /* 0x0000000203047223 */ /* 0x000fc80000000100 */
[----:B------:R-:W-:Y:S01]  /*0530*/  FFMA R5, R5, R4, R2 ;  /* 0x0000000405057223 */ /* 0x000fe20000000002 */
[----:B0-----:R-:W-:Y:S06]  /*0540*/  @!P0 BRA `(.L_x_29) ;  /* 0x0000000000088947 */ /* 0x001fec0003800000 */
[----:B------:R-:W-:-:S07]  /*0550*/  MOV R2, 0x570 ;  /* 0x0000057000027802 */ /* 0x000fce0000000f00 */
[----:B------:R-:W-:Y:S05]  /*0560*/  CALL.REL.NOINC `($__internal_1_$__cuda_sm3x_div_rn_noftz_f32_slowpath) ;  /* 0x0000000000147944 */ /* 0x000fea0003c00000 */
.L_x_29:
[----:B------:R-:W0:Y:S01]  /*0570*/  S2R R7, SR_CTAID.X ;  /* 0x0000000000077919 */ /* 0x000e220000002500 */
[----:B------:R-:W0:Y:S02]  /*0580*/  LDC.64 R2, c[0x0][0x388] ;  /* 0x0000e200ff027b82 */ /* 0x000e240000000a00 */
[----:B0-----:R-:W-:-:S05]  /*0590*/  IMAD.WIDE.U32 R2, R7, 0x4, R2 ;  /* 0x0000000407027825 */ /* 0x001fca00078e0002 */
[----:B------:R-:W-:Y:S01]  /*05a0*/  STG.E desc[UR6][R2.64], R5 ;  /* 0x0000000502007986 */ /* 0x000fe2000c101906 */
[----:B------:R-:W-:Y:S05]  /*05b0*/  EXIT ;  /* 0x000000000000794d */ /* 0x000fea0003800000 */
        .weak           $__internal_1_$__cuda_sm3x_div_rn_noftz_f32_slowpath
        .type           $__internal_1_$__cuda_sm3x_div_rn_noftz_f32_slowpath,@function
        .size           $__internal_1_$__cuda_sm3x_div_rn_noftz_f32_slowpath,(.L_x_41 - $__internal_1_$__cuda_sm3x_div_rn_noftz_f32_slowpath)
$__internal_1_$__cuda_sm3x_div_rn_noftz_f32_slowpath:
        /* <DEDUP_REMOVED lines=35> */
.L_x_30:
        /* <DEDUP_REMOVED lines=50> */
.L_x_36:
[----:B------:R-:W-:-:S04]  /*0b10*/  LOP3.LUT R3, R3, 0x80000000, RZ, 0xc0, !PT ;  /* 0x8000000003037812 */ /* 0x000fc800078ec0ff */
[----:B------:R-:W-:Y:S01]  /*0b20*/  LOP3.LUT R3, R3, 0x7f800000, RZ, 0xfc, !PT ;  /* 0x7f80000003037812 */ /* 0x000fe200078efcff */
[----:B------:R-:W-:Y:S06]  /*0b30*/  BRA `(.L_x_37) ;  /* 0x0000000000287947 */ /* 0x000fec0003800000 */
.L_x_35:
[----:B------:R-:W-:Y:S01]  /*0b40*/  IMAD R3, R5, 0x800000, R3 ;  /* 0x0080000005037824 */ /* 0x000fe200078e0203 */
[----:B------:R-:W-:Y:S06]  /*0b50*/  BRA `(.L_x_37) ;  /* 0x0000000000207947 */ /* 0x000fec0003800000 */
.L_x_34:
[----:B------:R-:W-:-:S04]  /*0b60*/  LOP3.LUT R3, R7, 0x80000000, R6, 0x48, !PT ;  /* 0x8000000007037812 */ /* 0x000fc800078e4806 */
[----:B------:R-:W-:Y:S01]  /*0b70*/  LOP3.LUT R3, R3, 0x7f800000, RZ, 0xfc, !PT ;  /* 0x7f80000003037812 */ /* 0x000fe200078efcff */
[----:B------:R-:W-:Y:S06]  /*0b80*/  BRA `(.L_x_37) ;  /* 0x0000000000147947 */ /* 0x000fec0003800000 */
.L_x_33:
[----:B------:R-:W-:Y:S01]  /*0b90*/  LOP3.LUT R3, R7, 0x80000000, R6, 0x48, !PT ;  /* 0x8000000007037812 */ /* 0x000fe200078e4806 */
[----:B------:R-:W-:Y:S06]  /*0ba0*/  BRA `(.L_x_37) ;  /* 0x00000000000c7947 */ /* 0x000fec0003800000 */
.L_x_32:
[----:B------:R-:W0:Y:S01]  /*0bb0*/  MUFU.RSQ R3, -QNAN ;  /* 0xffc0000000037908 */ /* 0x000e220000001400 */
[----:B------:R-:W-:Y:S05]  /*0bc0*/  BRA `(.L_x_37) ;  /* 0x0000000000047947 */ /* 0x000fea0003800000 */
.L_x_31:
[----:B------:R-:W-:-:S07]  /*0bd0*/  FADD.FTZ R3, R0, R3 ;  /* 0x0000000300037221 */ /* 0x000fce0000010000 */
.L_x_37:
[----:B0-----:R-:W-:Y:S02]  /*0be0*/  IMAD.MOV.U32 R5, RZ, RZ, R3 ;  /* 0x000000ffff057224 */ /* 0x001fe400078e0003 */
[----:B------:R-:W-:-:S04]  /*0bf0*/  IMAD.MOV.U32 R3, RZ, RZ, 0x0 ;  /* 0x00000000ff037424 */ /* 0x000fc800078e00ff */
[----:B------:R-:W-:Y:S05]  /*0c00*/  RET.REL.NODEC R2 `(_Z14perFeatureMeanPfS_ii) ;  /* 0xfffffff002fc7950 */ /* 0x000fea0003c3ffff */
.L_x_38:
        /* <DEDUP_REMOVED lines=15> */
.L_x_41:


//--------------------- .text._Z23matrix_transpose_kernelPfS_ii --------------------------
	.section	.text._Z23matrix_transpose_kernelPfS_ii,"ax",@progbits
	.align	128
        .global         _Z23matrix_transpose_kernelPfS_ii
        .type           _Z23matrix_transpose_kernelPfS_ii,@function
        .size           _Z23matrix_transpose_kernelPfS_ii,(.L_x_45 - _Z23matrix_transpose_kernelPfS_ii)
        .other          _Z23matrix_transpose_kernelPfS_ii,@"STO_CUDA_ENTRY STV_DEFAULT"
_Z23matrix_transpose_kernelPfS_ii:
.text._Z23matrix_transpose_kernelPfS_ii:
[----:B------:R-:W-:Y:S01]  /*0000*/  LDC R1, c[0x0][0x37c] ;  /* 0x0000df00ff017b82 */ /* 0x000fe20000000800 */
[----:B------:R-:W0:Y:S07]  /*0010*/  S2R R7, SR_TID.Y ;  /* 0x0000000000077919 */ /* 0x000e2e0000002200 */
[----:B------:R-:W1:Y:S01]  /*0020*/  LDC R3, c[0x0][0x360] ;  /* 0x0000d800ff037b82 */ /* 0x000e620000000800 */
[----:B------:R-:W2:Y:S01]  /*0030*/  LDCU.64 UR6, c[0x0][0x390] ;  /* 0x00007200ff0677ac */ /* 0x000ea20008000a00 */
[----:B------:R-:W1:Y:S06]  /*0040*/  S2R R0, SR_TID.X ;  /* 0x0000000000007919 */ /* 0x000e6c0000002100 */
[----:B------:R-:W0:Y:S08]  /*0050*/  S2UR UR5, SR_CTAID.Y ;  /* 0x00000000000579c3 */ /* 0x000e300000002600 */
[----:B------:R-:W0:Y:S08]  /*0060*/  LDC R2, c[0x0][0x364] ;  /* 0x0000d900ff027b82 */ /* 0x000e300000000800 */
[----:B------:R-:W1:Y:S01]  /*0070*/  S2UR UR4, SR_CTAID.X ;  /* 0x00000000000479c3 */ /* 0x000e620000002500 */
[----:B0-----:R-:W-:-:S05]  /*0080*/  IMAD R7, R2, UR5, R7 ;  /* 0x0000000502077c24 */ /* 0x001fca000f8e0207 */
[----:B--2---:R-:W-:Y:S01]  /*0090*/  ISETP.GE.AND P0, PT, R7, UR6, PT ;  /* 0x0000000607007c0c */ /* 0x004fe2000bf06270 */
[----:B-1----:R-:W-:-:S05]  /*00a0*/  IMAD R0, R3, UR4, R0 ;  /* 0x0000000403007c24 */ /* 0x002fca000f8e0200 */
[----:B------:R-:W-:-:S13]  /*00b0*/  ISETP.GE.OR P0, PT, R0, UR7, P0 ;  /* 0x0000000700007c0c */ /* 0x000fda0008706670 */
[----:B------:R-:W-:Y:S05]  /*00c0*/  @P0 EXIT ;  /* 0x000000000000094d */ /* 0x000fea0003800000 */
[----:B------:R-:W0:Y:S01]  /*00d0*/  LDC.64 R2, c[0x0][0x380] ;  /* 0x0000e000ff027b82 */ /* 0x000e220000000a00 */
[----:B------:R-:W1:Y:S01]  /*00e0*/  LDCU.64 UR4, c[0x0][0x358] ;  /* 0x00006b00ff0477ac */ /* 0x000e620008000a00 */
[----:B------:R-:W-:-:S04]  /*00f0*/  IMAD R5, R7, UR7, R0 ;  /* 0x0000000707057c24 */ /* 0x000fc8000f8e0200 */
[----:B0-----:R-:W-:Y:S02]  /*0100*/  IMAD.WIDE R2, R5, 0x4, R2 ;  /* 0x0000000405027825 */ /* 0x001fe400078e0202 */
[----:B------:R-:W0:Y:S04]  /*0110*/  LDC.64 R4, c[0x0][0x388] ;  /* 0x0000e200ff047b82 */ /* 0x000e280000000a00 */
[----:B-1----:R-:W2:Y:S01]  /*0120*/  LDG.E R3, desc[UR4][R2.64] ;  /* 0x0000000402037981 */ /* 0x002ea2000c1e1900 */
[----:B------:R-:W-:-:S04]  /*0130*/  IMAD R7, R0, UR6, R7 ;  /* 0x0000000600077c24 */ /* 0x000fc8000f8e0207 */
[----:B0-----:R-:W-:-:S05]  /*0140*/  IMAD.WIDE R4, R7, 0x4, R4 ;  /* 0x0000000407047825 */ /* 0x001fca00078e0204 */
[----:B--2---:R-:W-:Y:S01]  /*0150*/  STG.E desc[UR4][R4.64], R3 ;  /* 0x0000000304007986 */ /* 0x004fe2000c101904 */
[----:B------:R-:W-:Y:S05]  /*0160*/  EXIT ;  /* 0x000000000000794d */ /* 0x000fea0003800000 */
.L_x_39:
        /* <DEDUP_REMOVED lines=9> */
.L_x_45:


//--------------------- .nv.shared._Z21normalizedFinalOutputPfS_S_S_iiS_S_f --------------------------
	.section	.nv.shared._Z21normalizedFinalOutputPfS_S_S_iiS_S_f,"aw",@nobits
	.sectionflags	@""
	.align	16
	.zero		1024


//--------------------- .nv.shared.reserved.0     --------------------------
	.section	.nv.shared.reserved.0,"aw",@nobits
	.weak		__nv_reservedSMEM_offset_0_alias
	.size		__nv_reservedSMEM_offset_0_alias, 0, 64
	.other		__nv_reservedSMEM_offset_0_alias,@"STO_CUDA_RESERVED_SHARED STV_DEFAULT"
__nv_reservedSMEM_offset_0_alias:
	.zero		0
	.zero		64


//--------------------- .nv.shared._Z18perFeatureVariancePfS_S_ii --------------------------
	.section	.nv.shared._Z18perFeatureVariancePfS_S_ii,"aw",@nobits
	.sectionflags	@""
	.align	16
.nv.shared._Z18perFeatureVariancePfS_S_ii:
	.zero		2048


//--------------------- .nv.shared._Z14perFeatureMeanPfS_ii --------------------------
	.section	.nv.shared._Z14perFeatureMeanPfS_ii,"aw",@nobits
	.sectionflags	@""
	.align	16
.nv.shared._Z14perFeatureMeanPfS_ii:
	.zero		2048


//--------------------- .nv.shared._Z23matrix_transpose_kernelPfS_ii --------------------------
	.section	.nv.shared._Z23matrix_transpose_kernelPfS_ii,"aw",@nobits
	.sectionflags	@""
	.align	16
	.zero		1024


//--------------------- .nv.constant0._Z21normalizedFinalOutputPfS_S_S_iiS_S_f --------------------------
	.section	.nv.constant0._Z21normalizedFinalOutputPfS_S_S_iiS_S_f,"a",@progbits
	.sectionflags	@""
	.align	4
.nv.constant0._Z21normalizedFinalOutputPfS_S_S_iiS_S_f:
	.zero		956


//--------------------- .nv.constant0._Z18perFeatureVariancePfS_S_ii --------------------------
	.section	.nv.constant0._Z18perFeatureVariancePfS_S_ii,"a",@progbits
	.sectionflags	@""
	.align	4
.nv.constant0._Z18perFeatureVariancePfS_S_ii:
	.zero		928


//--------------------- .nv.constant0._Z14perFeatureMeanPfS_ii --------------------------
	.section	.nv.constant0._Z14perFeatureMeanPfS_ii,"a",@progbits
	.sectionflags	@""
	.align	4
.nv.constant0._Z14perFeatureMeanPfS_ii:
	.zero		920


//--------------------- .nv.constant0._Z23matrix_transpose_kernelPfS_ii --------------------------
	.section	.nv.constant0._Z23matrix_transpose_kernelPfS_ii,"a",@progbits
	.sectionflags	@""
	.align	4
.nv.constant0._Z23matrix_transpose_kernelPfS_ii:
	.zero		920


//--------------------- SYMBOLS --------------------------

	.type		.nv.reservedSmem.offset0,@object
	.size		.nv.reservedSmem.offset0,0x4
	.type		.nv.reservedSmem.cap,@object
	.size		.nv.reservedSmem.cap,0x4
